	.headerflags	@"EF_CUDA_TEXMODE_UNIFIED EF_CUDA_64BIT_ADDRESS EF_CUDA_SM86 EF_CUDA_VIRTUAL_SM(EF_CUDA_SM86)"
	.elftype	@"ET_EXEC"


//--------------------- .nv.info                  --------------------------
	.section	.nv.info,"",@"SHT_CUDA_INFO"
	.align	4


	//----- nvinfo : EIATTR_REGCOUNT
	.align		4
        /*0000*/ 	.byte	0x04, 0x2f
        /*0002*/ 	.short	(.L_1 - .L_0)
	.align		4
.L_0:
        /*0004*/ 	.word	index@(triton_red_fused__to_copy_add_amax_amin_clamp_mul_reciprocal_11)
        /*0008*/ 	.word	0x00000022


	//----- nvinfo : EIATTR_MIN_STACK_SIZE
	.align		4
.L_1:
        /*000c*/ 	.byte	0x04, 0x12
        /*000e*/ 	.short	(.L_3 - .L_2)
	.align		4
.L_2:
        /*0010*/ 	.word	index@(triton_red_fused__to_copy_add_amax_amin_clamp_mul_reciprocal_11)
        /*0014*/ 	.word	0x00000000


	//----- nvinfo : EIATTR_FRAME_SIZE
	.align		4
.L_3:
        /*0018*/ 	.byte	0x04, 0x11
        /*001a*/ 	.short	(.L_5 - .L_4)
	.align		4
.L_4:
        /*001c*/ 	.word	index@(triton_red_fused__to_copy_add_amax_amin_clamp_mul_reciprocal_11)
        /*0020*/ 	.word	0x00000000


	//----- nvinfo : EIATTR_MIN_STACK_SIZE
	.align		4
.L_5:
        /*0024*/ 	.byte	0x04, 0x12
        /*0026*/ 	.short	(.L_7 - .L_6)
	.align		4
.L_6:
        /*0028*/ 	.word	index@(triton_red_fused__to_copy_add_amax_amin_clamp_mul_reciprocal_11)
        /*002c*/ 	.word	0x00000000
.L_7:


//--------------------- .nv.info.triton_red_fused__to_copy_add_amax_amin_clamp_mul_reciprocal_11 --------------------------
	.section	.nv.info.triton_red_fused__to_copy_add_amax_amin_clamp_mul_reciprocal_11,"",@"SHT_CUDA_INFO"
	.sectionflags	@""
	.align	4


	//----- nvinfo : EIATTR_CUDA_API_VERSION
	.align		4
        /*0000*/ 	.byte	0x04, 0x37
        /*0002*/ 	.short	(.L_9 - .L_8)
.L_8:
        /*0004*/ 	.word	0x0000007c


	//----- nvinfo : EIATTR_SW2861232_WAR
	.align		4
.L_9:
        /*0008*/ 	.byte	0x01, 0x35
	.zero		2


	//----- nvinfo : EIATTR_PARAM_CBANK
	.align		4
        /*000c*/ 	.byte	0x04, 0x0a
        /*000e*/ 	.short	(.L_11 - .L_10)
	.align		4
.L_10:
        /*0010*/ 	.word	index@(.nv.constant0.triton_red_fused__to_copy_add_amax_amin_clamp_mul_reciprocal_11)
        /*0014*/ 	.short	0x0160
        /*0016*/ 	.short	0x0030


	//----- nvinfo : EIATTR_CBANK_PARAM_SIZE
	.align		4
.L_11:
        /*0018*/ 	.byte	0x03, 0x19
        /*001a*/ 	.short	0x0030


	//----- nvinfo : EIATTR_KPARAM_INFO
	.align		4
        /*001c*/ 	.byte	0x04, 0x17
        /*001e*/ 	.short	(.L_13 - .L_12)
.L_12:
        /*0020*/ 	.word	0x00000000
        /*0024*/ 	.short	0x0006
        /*0026*/ 	.short	0x0028
        /*0028*/ 	.byte	0x00, 0xf4, 0x21, 0x00


	//----- nvinfo : EIATTR_KPARAM_INFO
	.align		4
.L_13:
        /*002c*/ 	.byte	0x04, 0x17
        /*002e*/ 	.short	(.L_15 - .L_14)
.L_14:
        /*0030*/ 	.word	0x00000000
        /*0034*/ 	.short	0x0005
        /*0036*/ 	.short	0x0024
        /*0038*/ 	.byte	0x00, 0xf0, 0x11, 0x00


	//----- nvinfo : EIATTR_KPARAM_INFO
	.align		4
.L_15:
        /*003c*/ 	.byte	0x04, 0x17
        /*003e*/ 	.short	(.L_17 - .L_16)
.L_16:
        /*0040*/ 	.word	0x00000000
        /*0044*/ 	.short	0x0004
        /*0046*/ 	.short	0x0020
        /*0048*/ 	.byte	0x00, 0xf0, 0x11, 0x00


	//----- nvinfo : EIATTR_KPARAM_INFO
	.align		4
.L_17:
        /*004c*/ 	.byte	0x04, 0x17
        /*004e*/ 	.short	(.L_19 - .L_18)
.L_18:
        /*0050*/ 	.word	0x00000000
        /*0054*/ 	.short	0x0003
        /*0056*/ 	.short	0x0018
        /*0058*/ 	.byte	0x00, 0xf4, 0x21, 0x00


	//----- nvinfo : EIATTR_KPARAM_INFO
	.align		4
.L_19:
        /*005c*/ 	.byte	0x04, 0x17
        /*005e*/ 	.short	(.L_21 - .L_20)
.L_20:
        /*0060*/ 	.word	0x00000000
        /*0064*/ 	.short	0x0002
        /*0066*/ 	.short	0x0010
        /*0068*/ 	.byte	0x00, 0xf4, 0x21, 0x00


	//----- nvinfo : EIATTR_KPARAM_INFO
	.align		4
.L_21:
        /*006c*/ 	.byte	0x04, 0x17
        /*006e*/ 	.short	(.L_23 - .L_22)
.L_22:
        /*0070*/ 	.word	0x00000000
        /*0074*/ 	.short	0x0001
        /*0076*/ 	.short	0x0008
        /*0078*/ 	.byte	0x00, 0xf4, 0x21, 0x00


	//----- nvinfo : EIATTR_KPARAM_INFO
	.align		4
.L_23:
        /*007c*/ 	.byte	0x04, 0x17
        /*007e*/ 	.short	(.L_25 - .L_24)
.L_24:
        /*0080*/ 	.word	0x00000000
        /*0084*/ 	.short	0x0000
        /*0086*/ 	.short	0x0000
        /*0088*/ 	.byte	0x00, 0xf4, 0x21, 0x00


	//----- nvinfo : EIATTR_MAXREG_COUNT
	.align		4
.L_25:
        /*008c*/ 	.byte	0x03, 0x1b
        /*008e*/ 	.short	0x0080


	//----- nvinfo : EIATTR_COOP_GROUP_MASK_REGIDS
	.align		4
        /*0090*/ 	.byte	0x04, 0x29
        /*0092*/ 	.short	(.L_27 - .L_26)


	//   ....[0]....
.L_26:
        /*0094*/ 	.word	0xffffffff


	//   ....[1]....
        /*0098*/ 	.word	0xffffffff


	//   ....[2]....
        /*009c*/ 	.word	0xffffffff


	//   ....[3]....
        /*00a0*/ 	.word	0xffffffff


	//   ....[4]....
        /*00a4*/ 	.word	0xffffffff


	//   ....[5]....
        /*00a8*/ 	.word	0xffffffff


	//   ....[6]....
        /*00ac*/ 	.word	0xffffffff


	//   ....[7]....
        /*00b0*/ 	.word	0xffffffff


	//   ....[8]....
        /*00b4*/ 	.word	0xffffffff


	//   ....[9]....
        /*00b8*/ 	.word	0xffffffff


	//   ....[10]....
        /*00bc*/ 	.word	0xffffffff


	//   ....[11]....
        /*00c0*/ 	.word	0xffffffff


	//   ....[12]....
        /*00c4*/ 	.word	0xffffffff


	//   ....[13]....
        /*00c8*/ 	.word	0xffffffff


	//   ....[14]....
        /*00cc*/ 	.word	0xffffffff


	//   ....[15]....
        /*00d0*/ 	.word	0xffffffff


	//----- nvinfo : EIATTR_COOP_GROUP_INSTR_OFFSETS
	.align		4
.L_27:
        /*00d4*/ 	.byte	0x04, 0x28
        /*00d6*/ 	.short	(.L_29 - .L_28)


	//   ....[0]....
.L_28:
        /*00d8*/ 	.word	0x000007e0


	//   ....[1]....
        /*00dc*/ 	.word	0x00000860


	//   ....[2]....
        /*00e0*/ 	.word	0x00000910


	//   ....[3]....
        /*00e4*/ 	.word	0x00000a40


	//   ....[4]....
        /*00e8*/ 	.word	0x00000b90


	//   ....[5]....
        /*00ec*/ 	.word	0x00000c90


	//   ....[6]....
        /*00f0*/ 	.word	0x00000d20


	//   ....[7]....
        /*00f4*/ 	.word	0x00000d60


	//   ....[8]....
        /*00f8*/ 	.word	0x00000d70


	//   ....[9]....
        /*00fc*/ 	.word	0x00000df0


	//   ....[10]....
        /*0100*/ 	.word	0x00000e30


	//   ....[11]....
        /*0104*/ 	.word	0x00000e80


	//   ....[12]....
        /*0108*/ 	.word	0x00000ed0


	//   ....[13]....
        /*010c*/ 	.word	0x00000ff0


	//   ....[14]....
        /*0110*/ 	.word	0x00001050


	//   ....[15]....
        /*0114*/ 	.word	0x00001090


	//----- nvinfo : EIATTR_EXIT_INSTR_OFFSETS
	.align		4
.L_29:
        /*0118*/ 	.byte	0x04, 0x1c
        /*011a*/ 	.short	(.L_31 - .L_30)


	//   ....[0]....
.L_30:
        /*011c*/ 	.word	0x00002010


	//   ....[1]....
        /*0120*/ 	.word	0x00002030


	//----- nvinfo : EIATTR_REQNTID
	.align		4
.L_31:
        /*0124*/ 	.byte	0x04, 0x10
        /*0126*/ 	.short	(.L_33 - .L_32)
.L_32:
        /*0128*/ 	.word	0x00000200
        /*012c*/ 	.word	0x00000001
        /*0130*/ 	.word	0x00000001
.L_33:


//--------------------- .nv.callgraph             --------------------------
	.section	.nv.callgraph,"",@"SHT_CUDA_CALLGRAPH"
	.align	4
	.sectionentsize	8
	.align		4
        /*0000*/ 	.word	0x00000000
	.align		4
        /*0004*/ 	.word	0xffffffff
	.align		4
        /*0008*/ 	.word	0x00000000
	.align		4
        /*000c*/ 	.word	0xfffffffe
	.align		4
        /*0010*/ 	.word	0x00000000
	.align		4
        /*0014*/ 	.word	0xfffffffd
	.align		4
        /*0018*/ 	.word	0x00000000
	.align		4
        /*001c*/ 	.word	0xfffffffc


//--------------------- .nv.rel.action            --------------------------
	.section	.nv.rel.action,"",@"SHT_CUDA_RELOCINFO"
	.align	8
	.sectionentsize	8
        /*0000*/ 	.byte	0x73, 0x00, 0x00, 0x00, 0x00, 0x00, 0x00, 0x00, 0x00, 0x00, 0x00, 0x11, 0x25, 0x00, 0x05, 0x36


//--------------------- .nv.constant0.triton_red_fused__to_copy_add_amax_amin_clamp_mul_reciprocal_11 --------------------------
	.section	.nv.constant0.triton_red_fused__to_copy_add_amax_amin_clamp_mul_reciprocal_11,"a",@progbits
	.sectionflags	@""
	.align	4
.nv.constant0.triton_red_fused__to_copy_add_amax_amin_clamp_mul_reciprocal_11:
	.zero		400


//--------------------- .text.triton_red_fused__to_copy_add_amax_amin_clamp_mul_reciprocal_11 --------------------------
	.section	.text.triton_red_fused__to_copy_add_amax_amin_clamp_mul_reciprocal_11,"ax",@progbits
	.sectionflags	@"SHF_BARRIERS=1"
	.sectioninfo	@"SHI_REGISTERS=34"
	.align	128
        .global         triton_red_fused__to_copy_add_amax_amin_clamp_mul_reciprocal_11
        .type           triton_red_fused__to_copy_add_amax_amin_clamp_mul_reciprocal_11,@function
        .size           triton_red_fused__to_copy_add_amax_amin_clamp_mul_reciprocal_11,(.L_x_1 - triton_red_fused__to_copy_add_amax_amin_clamp_mul_reciprocal_11)
        .other          triton_red_fused__to_copy_add_amax_amin_clamp_mul_reciprocal_11,@"STO_CUDA_ENTRY STV_DEFAULT"
triton_red_fused__to_copy_add_amax_amin_clamp_mul_reciprocal_11:
.text.triton_red_fused__to_copy_add_amax_amin_clamp_mul_reciprocal_11:
[----:B------:R-:W-:Y:S02]  /*0000*/  IMAD.MOV.U32 R1, RZ, RZ, c[0x0][0x28] ;  /* 0x00000a00ff017624 */ /* 0x000fe400078e00ff */
[----:B------:R-:W0:Y:S01]  /*0010*/  S2R R14, SR_TID.X ;  /* 0x00000000000e7919 */ /* 0x000e220000002100 */
[----:B------:R-:W-:Y:S01]  /*0020*/  IMAD.MOV.U32 R20, RZ, RZ, 0x2 ;  /* 0x00000002ff147424 */ /* 0x000fe200078e00ff */
[----:B------:R-:W-:Y:S01]  /*0030*/  CS2R R6, SRZ ;  /* 0x0000000000067805 */ /* 0x000fe2000001ff00 */
[----:B------:R-:W-:Y:S01]  /*0040*/  ULDC.64 UR4, c[0x0][0x118] ;  /* 0x0000460000047ab9 */ /* 0x000fe20000000a00 */
[----:B------:R-:W1:Y:S01]  /*0050*/  S2R R19, SR_CTAID.X ;  /* 0x0000000000137919 */ /* 0x000e620000002500 */
[----:B------:R-:W-:Y:S01]  /*0060*/  CS2R R8, SRZ ;  /* 0x0000000000087805 */ /* 0x000fe2000001ff00 */
[----:B------:R-:W-:Y:S01]  /*0070*/  CS2R R10, SRZ ;  /* 0x00000000000a7805 */ /* 0x000fe2000001ff00 */
[----:B0-----:R-:W-:Y:S01]  /*0080*/  SHF.R.U32.HI R0, RZ, 0x8, R14 ;  /* 0x00000008ff007819 */ /* 0x001fe2000001160e */
[----:B------:R-:W-:Y:S02]  /*0090*/  IMAD.SHL.U32 R2, R14, 0x8, RZ ;  /* 0x000000080e027824 */ /* 0x000fe400078e00ff */
[----:B-1----:R-:W-:Y:S01]  /*00a0*/  IMAD.SHL.U32 R19, R19, 0x2, RZ ;  /* 0x0000000213137824 */ /* 0x002fe200078e00ff */
[----:B------:R-:W-:-:S02]  /*00b0*/  SGXT.U32 R0, R0, 0x1 ;  /* 0x000000010000781a */ /* 0x000fc40000000000 */
[C---:B------:R-:W-:Y:S02]  /*00c0*/  LOP3.LUT R17, R2.reuse, 0x7f8, RZ, 0xc0, !PT ;  /* 0x000007f802117812 */ /* 0x040fe400078ec0ff */
[----:B------:R-:W-:Y:S02]  /*00d0*/  LOP3.LUT R3, R2, 0x78, RZ, 0xc0, !PT ;  /* 0x0000007802037812 */ /* 0x000fe400078ec0ff */
[----:B------:R-:W-:Y:S02]  /*00e0*/  SHF.R.U32.HI R2, RZ, 0x7, R2 ;  /* 0x00000007ff027819 */ /* 0x000fe40000011602 */
[----:B------:R-:W-:Y:S02]  /*00f0*/  LOP3.LUT R0, R0, R19, RZ, 0xfc, !PT ;  /* 0x0000001300007212 */ /* 0x000fe400078efcff */
[----:B------:R-:W-:Y:S02]  /*0100*/  LOP3.LUT R15, R17, 0x800, RZ, 0xfc, !PT ;  /* 0x00000800110f7812 */ /* 0x000fe400078efcff */
[----:B------:R-:W-:Y:S01]  /*0110*/  SGXT.U32 R2, R2, 0x4 ;  /* 0x000000040202781a */ /* 0x000fe20000000000 */
[C---:B------:R-:W-:Y:S01]  /*0120*/  IMAD R3, R0.reuse, 0x80, R3 ;  /* 0x0000008000037824 */ /* 0x040fe200078e0203 */
[----:B------:R-:W-:-:S02]  /*0130*/  ISETP.GE.AND P2, PT, R0, 0x200, PT ;  /* 0x000002000000780c */ /* 0x000fc40003f46270 */
[----:B------:R-:W-:Y:S01]  /*0140*/  SHF.R.U32.HI R4, RZ, 0x7, R15 ;  /* 0x00000007ff047819 */ /* 0x000fe2000001160f */
[----:B------:R-:W-:Y:S01]  /*0150*/  IMAD R2, R2, 0x80800, R3 ;  /* 0x0008080002027824 */ /* 0x000fe200078e0203 */
[----:B------:R-:W-:-:S03]  /*0160*/  ISETP.LT.U32.AND P1, PT, R15, 0xc00, !P2 ;  /* 0x00000c000f00780c */ /* 0x000fc60005721070 */
[----:B------:R-:W-:Y:S02]  /*0170*/  IMAD R3, R4, 0x80800, R3 ;  /* 0x0008080004037824 */ /* 0x000fe400078e0203 */
[----:B------:R-:W-:Y:S01]  /*0180*/  CS2R R4, SRZ ;  /* 0x0000000000047805 */ /* 0x000fe2000001ff00 */
[----:B------:R-:W-:-:S04]  /*0190*/  IMAD.WIDE R12, R2, R20, c[0x0][0x160] ;  /* 0x00005800020c7625 */ /* 0x000fc800078e0214 */
[----:B------:R-:W-:Y:S01]  /*01a0*/  IMAD.WIDE R2, R3, R20, c[0x0][0x160] ;  /* 0x0000580003027625 */ /* 0x000fe200078e0214 */
[----:B------:R-:W2:Y:S04]  /*01b0*/  @!P2 LDG.E.EL.128 R4, [R12.64] ;  /* 0x000000040c04a981 */ /* 0x000ea8000c2e1d00 */
[----:B------:R-:W3:Y:S01]  /*01c0*/  @P1 LDG.E.EL.128 R8, [R2.64] ;  /* 0x0000000402081981 */ /* 0x000ee2000c2e1d00 */
[----:B------:R-:W-:Y:S02]  /*01d0*/  LOP3.LUT R19, R19, 0x1, R14, 0xf8, !PT ;  /* 0x0000000113137812 */ /* 0x000fe400078ef80e */
[C---:B--2---:R-:W-:Y:S01]  /*01e0*/  PRMT R21, R4.reuse, 0x7632, R21 ;  /* 0x0000763204157816 */ /* 0x044fe20000000015 */
[----:B------:R-:W-:Y:S01]  /*01f0*/  IMAD.U32 R20, R4, 0x10000, RZ ;  /* 0x0001000004147824 */ /* 0x000fe200078e00ff */
[C---:B------:R-:W-:Y:S01]  /*0200*/  PRMT R24, R5.reuse, 0x7632, R24 ;  /* 0x0000763205187816 */ /* 0x040fe20000000018 */
[----:B------:R-:W-:Y:S01]  /*0210*/  IMAD.U32 R5, R5, 0x10000, RZ ;  /* 0x0001000005057824 */ /* 0x000fe200078e00ff */
[----:B---3--:R-:W-:Y:S01]  /*0220*/  PRMT R22, R8, 0x7632, R22 ;  /* 0x0000763208167816 */ /* 0x008fe20000000016 */
[----:B------:R-:W-:-:S02]  /*0230*/  IMAD.U32 R4, R21, 0x10000, RZ ;  /* 0x0001000015047824 */ /* 0x000fc400078e00ff */
[----:B------:R-:W-:Y:S01]  /*0240*/  IMAD.U32 R23, R8, 0x10000, RZ ;  /* 0x0001000008177824 */ /* 0x000fe200078e00ff */
[----:B------:R-:W-:Y:S01]  /*0250*/  FSEL R8, R20, +INF , !P2 ;  /* 0x7f80000014087808 */ /* 0x000fe20005000000 */
[----:B------:R-:W-:Y:S01]  /*0260*/  IMAD.U32 R21, R22, 0x10000, RZ ;  /* 0x0001000016157824 */ /* 0x000fe200078e00ff */
[----:B------:R-:W-:Y:S01]  /*0270*/  FSEL R22, R4, +INF , !P2 ;  /* 0x7f80000004167808 */ /* 0x000fe20005000000 */
[----:B------:R-:W-:Y:S01]  /*0280*/  IMAD.U32 R24, R24, 0x10000, RZ ;  /* 0x0001000018187824 */ /* 0x000fe200078e00ff */
[----:B------:R-:W-:Y:S02]  /*0290*/  FSETP.GEU.AND P4, PT, R8, R23, PT ;  /* 0x000000170800720b */ /* 0x000fe40003f8e000 */
[----:B------:R-:W-:Y:S02]  /*02a0*/  FSETP.GEU.AND P5, PT, R22, R21, PT ;  /* 0x000000151600720b */ /* 0x000fe40003fae000 */
[----:B------:R-:W-:Y:S02]  /*02b0*/  FSETP.NAN.AND P0, PT, R8, R8, PT ;  /* 0x000000080800720b */ /* 0x000fe40003f08000 */
[----:B------:R-:W-:-:S02]  /*02c0*/  FSETP.NAN.AND P3, PT, R22, R22, PT ;  /* 0x000000161600720b */ /* 0x000fc40003f68000 */
[----:B------:R-:W-:Y:S02]  /*02d0*/  FSEL R25, R8, R23, !P4 ;  /* 0x0000001708197208 */ /* 0x000fe40006000000 */
[----:B------:R-:W-:Y:S02]  /*02e0*/  FSEL R27, R22, R21, !P5 ;  /* 0x00000015161b7208 */ /* 0x000fe40006800000 */
[----:B------:R-:W-:Y:S02]  /*02f0*/  @P1 FSEL R8, R8, R25, P0 ;  /* 0x0000001908081208 */ /* 0x000fe40000000000 */
[----:B------:R-:W-:Y:S02]  /*0300*/  @P1 FSEL R22, R22, R27, P3 ;  /* 0x0000001b16161208 */ /* 0x000fe40001800000 */
[C---:B------:R-:W-:Y:S01]  /*0310*/  PRMT R25, R9.reuse, 0x7632, R25 ;  /* 0x0000763209197816 */ /* 0x040fe20000000019 */
[----:B------:R-:W-:Y:S01]  /*0320*/  IMAD.U32 R9, R9, 0x10000, RZ ;  /* 0x0001000009097824 */ /* 0x000fe200078e00ff */
[----:B------:R-:W-:-:S02]  /*0330*/  FSETP.GEU.AND P3, PT, R8, R22, PT ;  /* 0x000000160800720b */ /* 0x000fc40003f6e000 */
[----:B------:R-:W-:Y:S02]  /*0340*/  FSETP.NAN.AND P0, PT, R8, R8, PT ;  /* 0x000000080800720b */ /* 0x000fe40003f08000 */
[----:B------:R-:W-:Y:S02]  /*0350*/  FSEL R26, R5, +INF , !P2 ;  /* 0x7f800000051a7808 */ /* 0x000fe40005000000 */
[----:B------:R-:W-:Y:S02]  /*0360*/  FSEL R27, R24, +INF , !P2 ;  /* 0x7f800000181b7808 */ /* 0x000fe40005000000 */
[----:B------:R-:W-:Y:S02]  /*0370*/  FSETP.GEU.AND P4, PT, R26, R9, PT ;  /* 0x000000091a00720b */ /* 0x000fe40003f8e000 */
[----:B------:R-:W-:Y:S02]  /*0380*/  FSEL R20, R20, -INF , !P2 ;  /* 0xff80000014147808 */ /* 0x000fe40005000000 */
[----:B------:R-:W-:-:S02]  /*0390*/  FSEL R4, R4, -INF , !P2 ;  /* 0xff80000004047808 */ /* 0x000fc40005000000 */
[----:B------:R-:W-:Y:S01]  /*03a0*/  @P3 FSEL R8, R8, R22, P0 ;  /* 0x0000001608083208 */ /* 0x000fe20000000000 */
[----:B------:R-:W-:Y:S01]  /*03b0*/  IMAD.U32 R22, R25, 0x10000, RZ ;  /* 0x0001000019167824 */ /* 0x000fe200078e00ff */
[----:B------:R-:W-:Y:S02]  /*03c0*/  FSETP.NAN.AND P3, PT, R26, R26, PT ;  /* 0x0000001a1a00720b */ /* 0x000fe40003f68000 */
[----:B------:R-:W-:Y:S02]  /*03d0*/  FSETP.NAN.AND P0, PT, R8, R8, PT ;  /* 0x000000080800720b */ /* 0x000fe40003f08000 */
[C---:B------:R-:W-:Y:S02]  /*03e0*/  FSEL R25, R26.reuse, R9, !P4 ;  /* 0x000000091a197208 */ /* 0x040fe40006000000 */
[CC--:B------:R-:W-:Y:S02]  /*03f0*/  FSETP.GEU.AND P4, PT, R27.reuse, R22.reuse, PT ;  /* 0x000000161b00720b */ /* 0x0c0fe40003f8e000 */
[----:B------:R-:W-:Y:S01]  /*0400*/  @P1 FSEL R26, R26, R25, P3 ;  /* 0x000000191a1a1208 */ /* 0x000fe20001800000 */
[----:B------:R-:W-:Y:S01]  /*0410*/  IMAD.U32 R25, R6, 0x10000, RZ ;  /* 0x0001000006197824 */ /* 0x000fe200078e00ff */
[----:B------:R-:W-:-:S02]  /*0420*/  FSEL R28, R27, R22, !P4 ;  /* 0x000000161b1c7208 */ /* 0x000fc40006000000 */
[C---:B------:R-:W-:Y:S02]  /*0430*/  FSETP.NAN.AND P3, PT, R27.reuse, R27, PT ;  /* 0x0000001b1b00720b */ /* 0x040fe40003f68000 */
[C---:B------:R-:W-:Y:S02]  /*0440*/  FSETP.GEU.AND P4, PT, R8.reuse, R26, PT ;  /* 0x0000001a0800720b */ /* 0x040fe40003f8e000 */
[----:B------:R-:W-:Y:S02]  /*0450*/  @P1 FSEL R27, R27, R28, P3 ;  /* 0x0000001c1b1b1208 */ /* 0x000fe40001800000 */
[----:B------:R-:W-:Y:S01]  /*0460*/  @!P0 FSEL R8, R8, R26, !P4 ;  /* 0x0000001a08088208 */ /* 0x000fe20006000000 */
[----:B------:R-:W-:Y:S01]  /*0470*/  IMAD.U32 R26, R10, 0x10000, RZ ;  /* 0x000100000a1a7824 */ /* 0x000fe200078e00ff */
[----:B------:R-:W-:Y:S02]  /*0480*/  FSEL R29, R25, +INF , !P2 ;  /* 0x7f800000191d7808 */ /* 0x000fe40005000000 */
[----:B------:R-:W-:-:S02]  /*0490*/  FSETP.GEU.AND P4, PT, R8, R27, PT ;  /* 0x0000001b0800720b */ /* 0x000fc40003f8e000 */
[CC--:B------:R-:W-:Y:S02]  /*04a0*/  FSETP.GEU.AND P3, PT, R29.reuse, R26.reuse, PT ;  /* 0x0000001a1d00720b */ /* 0x0c0fe40003f6e000 */
[C---:B------:R-:W-:Y:S02]  /*04b0*/  FSETP.NAN.AND P0, PT, R29.reuse, R29, PT ;  /* 0x0000001d1d00720b */ /* 0x040fe40003f08000 */
[C---:B------:R-:W-:Y:S02]  /*04c0*/  FSEL R28, R29.reuse, R26, !P3 ;  /* 0x0000001a1d1c7208 */ /* 0x040fe40005800000 */
[----:B------:R-:W-:Y:S02]  /*04d0*/  FSETP.NAN.AND P3, PT, R8, R8, PT ;  /* 0x000000080800720b */ /* 0x000fe40003f68000 */
[----:B------:R-:W-:Y:S02]  /*04e0*/  @P1 FSEL R29, R29, R28, P0 ;  /* 0x0000001c1d1d1208 */ /* 0x000fe40000000000 */
[----:B------:R-:W-:Y:S01]  /*04f0*/  PRMT R28, R6, 0x7632, R28 ;  /* 0x00007632061c7816 */ /* 0x000fe2000000001c */
[----:B------:R-:W-:Y:S01]  /*0500*/  IMAD.U32 R6, R11, 0x10000, RZ ;  /* 0x000100000b067824 */ /* 0x000fe200078e00ff */
[----:B------:R-:W-:Y:S01]  /*0510*/  @P4 FSEL R8, R8, R27, P3 ;  /* 0x0000001b08084208 */ /* 0x000fe20001800000 */
[----:B------:R-:W-:Y:S01]  /*0520*/  IMAD.U32 R27, R7, 0x10000, RZ ;  /* 0x00010000071b7824 */ /* 0x000fe200078e00ff */
[----:B------:R-:W-:Y:S01]  /*0530*/  PRMT R10, R10, 0x7632, R10 ;  /* 0x000076320a0a7816 */ /* 0x000fe2000000000a */
[----:B------:R-:W-:Y:S01]  /*0540*/  IMAD.U32 R28, R28, 0x10000, RZ ;  /* 0x000100001c1c7824 */ /* 0x000fe200078e00ff */
[----:B------:R-:W-:-:S02]  /*0550*/  FSETP.GEU.AND P3, PT, R8, R29, PT ;  /* 0x0000001d0800720b */ /* 0x000fc40003f6e000 */
[----:B------:R-:W-:Y:S01]  /*0560*/  FSETP.NAN.AND P0, PT, R8, R8, PT ;  /* 0x000000080800720b */ /* 0x000fe20003f08000 */
[----:B------:R-:W-:Y:S01]  /*0570*/  IMAD.U32 R10, R10, 0x10000, RZ ;  /* 0x000100000a0a7824 */ /* 0x000fe200078e00ff */
[----:B------:R-:W-:Y:S02]  /*0580*/  FSEL R31, R28, +INF , !P2 ;  /* 0x7f8000001c1f7808 */ /* 0x000fe40005000000 */
[----:B------:R-:W-:Y:S02]  /*0590*/  PRMT R7, R7, 0x7632, R7 ;  /* 0x0000763207077816 */ /* 0x000fe40000000007 */
[-C--:B------:R-:W-:Y:S02]  /*05a0*/  FSETP.GEU.AND P4, PT, R31, R10.reuse, PT ;  /* 0x0000000a1f00720b */ /* 0x080fe40003f8e000 */
[----:B------:R-:W-:Y:S01]  /*05b0*/  PRMT R11, R11, 0x7632, R11 ;  /* 0x000076320b0b7816 */ /* 0x000fe2000000000b */
[----:B------:R-:W-:Y:S01]  /*05c0*/  IMAD.U32 R7, R7, 0x10000, RZ ;  /* 0x0001000007077824 */ /* 0x000fe200078e00ff */
[----:B------:R-:W-:-:S02]  /*05d0*/  FSEL R30, R31, R10, !P4 ;  /* 0x0000000a1f1e7208 */ /* 0x000fc40006000000 */
[----:B------:R-:W-:Y:S01]  /*05e0*/  @P3 FSEL R8, R8, R29, P0 ;  /* 0x0000001d08083208 */ /* 0x000fe20000000000 */
[----:B------:R-:W-:Y:S01]  /*05f0*/  IMAD.U32 R11, R11, 0x10000, RZ ;  /* 0x000100000b0b7824 */ /* 0x000fe200078e00ff */
[----:B------:R-:W-:Y:S02]  /*0600*/  FSEL R29, R27, +INF , !P2 ;  /* 0x7f8000001b1d7808 */ /* 0x000fe40005000000 */
[----:B------:R-:W-:Y:S02]  /*0610*/  FSETP.NAN.AND P0, PT, R8, R8, PT ;  /* 0x000000080800720b */ /* 0x000fe40003f08000 */
[----:B------:R-:W-:Y:S02]  /*0620*/  FSETP.NAN.AND P3, PT, R31, R31, PT ;  /* 0x0000001f1f00720b */ /* 0x000fe40003f68000 */
[----:B------:R-:W-:Y:S02]  /*0630*/  FSETP.GEU.AND P4, PT, R29, R6, PT ;  /* 0x000000061d00720b */ /* 0x000fe40003f8e000 */
[----:B------:R-:W-:-:S02]  /*0640*/  @P1 FSEL R31, R31, R30, P3 ;  /* 0x0000001e1f1f1208 */ /* 0x000fc40001800000 */
[C---:B------:R-:W-:Y:S02]  /*0650*/  FSEL R30, R29.reuse, R6, !P4 ;  /* 0x000000061d1e7208 */ /* 0x040fe40006000000 */
[C---:B------:R-:W-:Y:S02]  /*0660*/  FSETP.NAN.AND P3, PT, R29.reuse, R29, PT ;  /* 0x0000001d1d00720b */ /* 0x040fe40003f68000 */
[CC--:B------:R-:W-:Y:S02]  /*0670*/  FSETP.GEU.AND P4, PT, R8.reuse, R31.reuse, PT ;  /* 0x0000001f0800720b */ /* 0x0c0fe40003f8e000 */
[----:B------:R-:W-:Y:S02]  /*0680*/  @P1 FSEL R29, R29, R30, P3 ;  /* 0x0000001e1d1d1208 */ /* 0x000fe40001800000 */
[----:B------:R-:W-:Y:S02]  /*0690*/  @!P0 FSEL R8, R8, R31, !P4 ;  /* 0x0000001f08088208 */ /* 0x000fe40006000000 */
[----:B------:R-:W-:-:S02]  /*06a0*/  FSEL R30, R7, +INF , !P2 ;  /* 0x7f800000071e7808 */ /* 0x000fc40005000000 */
[----:B------:R-:W-:Y:S02]  /*06b0*/  FSETP.GEU.AND P4, PT, R8, R29, PT ;  /* 0x0000001d0800720b */ /* 0x000fe40003f8e000 */
[CC--:B------:R-:W-:Y:S02]  /*06c0*/  FSETP.GEU.AND P3, PT, R30.reuse, R11.reuse, PT ;  /* 0x0000000b1e00720b */ /* 0x0c0fe40003f6e000 */
[C---:B------:R-:W-:Y:S02]  /*06d0*/  FSETP.NAN.AND P0, PT, R30.reuse, R30, PT ;  /* 0x0000001e1e00720b */ /* 0x040fe40003f08000 */
[----:B------:R-:W-:Y:S02]  /*06e0*/  FSEL R31, R30, R11, !P3 ;  /* 0x0000000b1e1f7208 */ /* 0x000fe40005800000 */
[----:B------:R-:W-:Y:S02]  /*06f0*/  FSETP.NAN.AND P3, PT, R8, R8, PT ;  /* 0x000000080800720b */ /* 0x000fe40003f68000 */
[----:B------:R-:W-:-:S02]  /*0700*/  @P1 FSEL R30, R30, R31, P0 ;  /* 0x0000001f1e1e1208 */ /* 0x000fc40000000000 */
[----:B------:R-:W-:Y:S02]  /*0710*/  FSETP.GT.AND P5, PT, R20, R23, PT ;  /* 0x000000171400720b */ /* 0x000fe40003fa4000 */
[----:B------:R-:W-:Y:S02]  /*0720*/  @P4 FSEL R8, R8, R29, P3 ;  /* 0x0000001d08084208 */ /* 0x000fe40001800000 */
[----:B------:R-:W-:Y:S02]  /*0730*/  FSETP.GT.AND P6, PT, R4, R21, PT ;  /* 0x000000150400720b */ /* 0x000fe40003fc4000 */
[C---:B------:R-:W-:Y:S02]  /*0740*/  FSETP.GEU.AND P3, PT, R8.reuse, R30, PT ;  /* 0x0000001e0800720b */ /* 0x040fe40003f6e000 */
[----:B------:R-:W-:Y:S02]  /*0750*/  FSETP.NAN.AND P0, PT, R8, R8, PT ;  /* 0x000000080800720b */ /* 0x000fe40003f08000 */
[----:B------:R-:W-:-:S02]  /*0760*/  FSETP.NAN.AND P4, PT, R20, R20, PT ;  /* 0x000000141400720b */ /* 0x000fc40003f88000 */
[----:B------:R-:W-:Y:S02]  /*0770*/  FSEL R23, R20, R23, P5 ;  /* 0x0000001714177208 */ /* 0x000fe40002800000 */
[----:B------:R-:W-:Y:S02]  /*0780*/  FSEL R21, R4, R21, P6 ;  /* 0x0000001504157208 */ /* 0x000fe40003000000 */
[----:B------:R-:W-:Y:S02]  /*0790*/  @P1 FSEL R20, R20, R23, P4 ;  /* 0x0000001714141208 */ /* 0x000fe40002000000 */
[----:B------:R-:W-:Y:S02]  /*07a0*/  FSEL R5, R5, -INF , !P2 ;  /* 0xff80000005057808 */ /* 0x000fe40005000000 */
[----:B------:R-:W-:Y:S02]  /*07b0*/  @P3 FSEL R8, R8, R30, P0 ;  /* 0x0000001e08083208 */ /* 0x000fe40000000000 */
[----:B------:R-:W-:-:S02]  /*07c0*/  FSETP.NAN.AND P4, PT, R20, R20, PT ;  /* 0x000000141400720b */ /* 0x000fc40003f88000 */
[C---:B------:R-:W-:Y:S01]  /*07d0*/  FSETP.NAN.AND P0, PT, R8.reuse, R8, PT ;  /* 0x000000080800720b */ /* 0x040fe20003f08000 */
[----:B------:R-:W0:Y:S01]  /*07e0*/  SHFL.BFLY PT, R29, R8, 0x10, 0x1f ;  /* 0x0e001f00081d7f89 */ /* 0x000e2200000e0000 */
[----:B------:R-:W-:Y:S02]  /*07f0*/  FSEL R25, R25, -INF , !P2 ;  /* 0xff80000019197808 */ /* 0x000fe40005000000 */
[----:B------:R-:W-:Y:S02]  /*0800*/  FSEL R27, R27, -INF , !P2 ;  /* 0xff8000001b1b7808 */ /* 0x000fe40005000000 */
[----:B------:R-:W-:Y:S02]  /*0810*/  FSEL R7, R7, -INF , !P2 ;  /* 0xff80000007077808 */ /* 0x000fe40005000000 */
[----:B0-----:R-:W-:-:S05]  /*0820*/  FSETP.GEU.AND P3, PT, R8, R29, PT ;  /* 0x0000001d0800720b */ /* 0x001fca0003f6e000 */
[----:B------:R-:W-:Y:S02]  /*0830*/  @!P0 FSEL R8, R8, R29, !P3 ;  /* 0x0000001d08088208 */ /* 0x000fe40005800000 */
[----:B------:R-:W-:Y:S02]  /*0840*/  FSETP.NAN.AND P3, PT, R4, R4, PT ;  /* 0x000000040400720b */ /* 0x000fe40003f68000 */
[----:B------:R-:W-:Y:S01]  /*0850*/  FSETP.NAN.AND P5, PT, R8, R8, PT ;  /* 0x000000080800720b */ /* 0x000fe20003fa8000 */
[----:B------:R-:W0:Y:S01]  /*0860*/  SHFL.BFLY PT, R29, R8, 0x8, 0x1f ;  /* 0x0d001f00081d7f89 */ /* 0x000e2200000e0000 */
[----:B------:R-:W-:Y:S02]  /*0870*/  @P1 FSEL R4, R4, R21, P3 ;  /* 0x0000001504041208 */ /* 0x000fe40001800000 */
[----:B------:R-:W-:Y:S02]  /*0880*/  FSEL R21, R24, -INF , !P2 ;  /* 0xff80000018157808 */ /* 0x000fe40005000000 */
[----:B------:R-:W-:-:S13]  /*0890*/  FSETP.GT.AND P3, PT, R20, R4, PT ;  /* 0x000000041400720b */ /* 0x000fda0003f64000 */
[----:B------:R-:W-:Y:S02]  /*08a0*/  @!P3 FSEL R20, R20, R4, P4 ;  /* 0x000000041414b208 */ /* 0x000fe40002000000 */
[----:B------:R-:W-:Y:S02]  /*08b0*/  FSETP.NAN.AND P4, PT, R5, R5, PT ;  /* 0x000000050500720b */ /* 0x000fe40003f88000 */
[CC--:B------:R-:W-:Y:S02]  /*08c0*/  FSETP.GT.AND P3, PT, R21.reuse, R22.reuse, PT ;  /* 0x000000161500720b */ /* 0x0c0fe40003f64000 */
[----:B0-----:R-:W-:Y:S02]  /*08d0*/  FSETP.GEU.AND P0, PT, R8, R29, PT ;  /* 0x0000001d0800720b */ /* 0x001fe40003f0e000 */
[----:B------:R-:W-:-:S11]  /*08e0*/  FSEL R22, R21, R22, P3 ;  /* 0x0000001615167208 */ /* 0x000fd60001800000 */
[----:B------:R-:W-:Y:S02]  /*08f0*/  @P0 FSEL R8, R8, R29, P5 ;  /* 0x0000001d08080208 */ /* 0x000fe40002800000 */
[----:B------:R-:W-:-:S03]  /*0900*/  FSETP.GT.AND P0, PT, R5, R9, PT ;  /* 0x000000090500720b */ /* 0x000fc60003f04000 */
[----:B------:R-:W0:Y:S01]  /*0910*/  SHFL.BFLY PT, R23, R8, 0x4, 0x1f ;  /* 0x0c801f0008177f89 */ /* 0x000e2200000e0000 */
[C---:B------:R-:W-:Y:S02]  /*0920*/  FSEL R4, R5.reuse, R9, P0 ;  /* 0x0000000905047208 */ /* 0x040fe40000000000 */
[C---:B------:R-:W-:Y:S02]  /*0930*/  FSETP.NAN.AND P0, PT, R20.reuse, R20, PT ;  /* 0x000000141400720b */ /* 0x040fe40003f08000 */
[----:B------:R-:W-:Y:S02]  /*0940*/  @P1 FSEL R5, R5, R4, P4 ;  /* 0x0000000405051208 */ /* 0x000fe40002000000 */
[C---:B------:R-:W-:Y:S02]  /*0950*/  FSETP.NAN.AND P4, PT, R21.reuse, R21, PT ;  /* 0x000000151500720b */ /* 0x040fe40003f88000 */
[----:B------:R-:W-:Y:S02]  /*0960*/  FSETP.GT.AND P5, PT, R20, R5, PT ;  /* 0x000000051400720b */ /* 0x000fe40003fa4000 */
[----:B------:R-:W-:-:S02]  /*0970*/  @P1 FSEL R21, R21, R22, P4 ;  /* 0x0000001615151208 */ /* 0x000fc40002000000 */
[----:B------:R-:W-:-:S03]  /*0980*/  FSETP.NAN.AND P4, PT, R8, R8, PT ;  /* 0x000000080800720b */ /* 0x000fc60003f88000 */
[----:B------:R-:W-:Y:S02]  /*0990*/  @!P0 FSEL R20, R20, R5, P5 ;  /* 0x0000000514148208 */ /* 0x000fe40002800000 */
[CC--:B------:R-:W-:Y:S02]  /*09a0*/  FSETP.GT.AND P5, PT, R25.reuse, R26.reuse, PT ;  /* 0x0000001a1900720b */ /* 0x0c0fe40003fa4000 */
[----:B------:R-:W-:Y:S02]  /*09b0*/  FSETP.GT.AND P0, PT, R20, R21, PT ;  /* 0x000000151400720b */ /* 0x000fe40003f04000 */
[----:B------:R-:W-:Y:S02]  /*09c0*/  FSEL R26, R25, R26, P5 ;  /* 0x0000001a191a7208 */ /* 0x000fe40002800000 */
[----:B0-----:R-:W-:Y:S02]  /*09d0*/  FSETP.GEU.AND P3, PT, R8, R23, PT ;  /* 0x000000170800720b */ /* 0x001fe40003f6e000 */
[----:B------:R-:W-:-:S02]  /*09e0*/  FSEL R5, R28, -INF , !P2 ;  /* 0xff8000001c057808 */ /* 0x000fc40005000000 */
[----:B------:R-:W-:-:S04]  /*09f0*/  FSETP.GT.AND P5, PT, R27, R6, PT ;  /* 0x000000061b00720b */ /* 0x000fc80003fa4000 */
[----:B------:R-:W-:-:S05]  /*0a00*/  FSEL R6, R27, R6, P5 ;  /* 0x000000061b067208 */ /* 0x000fca0002800000 */
[----:B------:R-:W-:Y:S02]  /*0a10*/  @P3 FSEL R8, R8, R23, P4 ;  /* 0x0000001708083208 */ /* 0x000fe40002000000 */
[C---:B------:R-:W-:Y:S02]  /*0a20*/  FSETP.NAN.AND P3, PT, R25.reuse, R25, PT ;  /* 0x000000191900720b */ /* 0x040fe40003f68000 */
[C---:B------:R-:W-:Y:S01]  /*0a30*/  FSETP.NAN.AND P4, PT, R20.reuse, R20, PT ;  /* 0x000000141400720b */ /* 0x040fe20003f88000 */
[----:B------:R-:W0:Y:S01]  /*0a40*/  SHFL.BFLY PT, R9, R8, 0x2, 0x1f ;  /* 0x0c401f0008097f89 */ /* 0x000e2200000e0000 */
[----:B------:R-:W-:Y:S02]  /*0a50*/  @P1 FSEL R25, R25, R26, P3 ;  /* 0x0000001a19191208 */ /* 0x000fe40001800000 */
[----:B------:R-:W-:Y:S02]  /*0a60*/  @!P0 FSEL R20, R20, R21, P4 ;  /* 0x0000001514148208 */ /* 0x000fe40002000000 */
[----:B------:R-:W-:-:S02]  /*0a70*/  FSETP.NAN.AND P4, PT, R5, R5, PT ;  /* 0x000000050500720b */ /* 0x000fc40003f88000 */
[C---:B------:R-:W-:Y:S02]  /*0a80*/  FSETP.GT.AND P0, PT, R20.reuse, R25, PT ;  /* 0x000000191400720b */ /* 0x040fe40003f04000 */
[----:B------:R-:W-:Y:S02]  /*0a90*/  FSETP.NAN.AND P3, PT, R20, R20, PT ;  /* 0x000000141400720b */ /* 0x000fe40003f68000 */
[----:B------:R-:W-:-:S09]  /*0aa0*/  FSETP.NAN.AND P5, PT, R8, R8, PT ;  /* 0x000000080800720b */ /* 0x000fd20003fa8000 */
[----:B------:R-:W-:Y:S02]  /*0ab0*/  @!P0 FSEL R20, R20, R25, P3 ;  /* 0x0000001914148208 */ /* 0x000fe40001800000 */
[C---:B------:R-:W-:Y:S02]  /*0ac0*/  FSETP.GT.AND P3, PT, R5.reuse, R10, PT ;  /* 0x0000000a0500720b */ /* 0x040fe40003f64000 */
[----:B------:R-:W-:Y:S02]  /*0ad0*/  FSETP.NAN.AND P0, PT, R20, R20, PT ;  /* 0x000000141400720b */ /* 0x000fe40003f08000 */
[C---:B------:R-:W-:Y:S02]  /*0ae0*/  FSEL R10, R5.reuse, R10, P3 ;  /* 0x0000000a050a7208 */ /* 0x040fe40001800000 */
[----:B0-----:R-:W-:Y:S02]  /*0af0*/  FSETP.GEU.AND P3, PT, R8, R9, PT ;  /* 0x000000090800720b */ /* 0x001fe40003f6e000 */
[----:B------:R-:W-:-:S02]  /*0b00*/  @P1 FSEL R5, R5, R10, P4 ;  /* 0x0000000a05051208 */ /* 0x000fc40002000000 */
[C---:B------:R-:W-:Y:S02]  /*0b10*/  FSETP.NAN.AND P4, PT, R27.reuse, R27, PT ;  /* 0x0000001b1b00720b */ /* 0x040fe40003f88000 */
[CC--:B------:R-:W-:Y:S02]  /*0b20*/  FSETP.GT.AND P6, PT, R20.reuse, R5.reuse, PT ;  /* 0x000000051400720b */ /* 0x0c0fe40003fc4000 */
[----:B------:R-:W-:Y:S02]  /*0b30*/  @P1 FSEL R27, R27, R6, P4 ;  /* 0x000000061b1b1208 */ /* 0x000fe40002000000 */
[----:B------:R-:W-:Y:S02]  /*0b40*/  @!P0 FSEL R20, R20, R5, P6 ;  /* 0x0000000514148208 */ /* 0x000fe40003000000 */
[----:B------:R-:W-:Y:S02]  /*0b50*/  FSETP.GT.AND P0, PT, R7, R11, PT ;  /* 0x0000000b0700720b */ /* 0x000fe40003f04000 */
[----:B------:R-:W-:-:S02]  /*0b60*/  @P3 FSEL R8, R8, R9, P5 ;  /* 0x0000000908083208 */ /* 0x000fc40002800000 */
[C---:B------:R-:W-:Y:S02]  /*0b70*/  FSETP.GT.AND P4, PT, R20.reuse, R27, PT ;  /* 0x0000001b1400720b */ /* 0x040fe40003f84000 */
[C---:B------:R-:W-:Y:S01]  /*0b80*/  FSEL R4, R7.reuse, R11, P0 ;  /* 0x0000000b07047208 */ /* 0x040fe20000000000 */
[----:B------:R-:W0:Y:S01]  /*0b90*/  SHFL.BFLY PT, R5, R8, 0x1, 0x1f ;  /* 0x0c201f0008057f89 */ /* 0x000e2200000e0000 */
[C---:B------:R-:W-:Y:S02]  /*0ba0*/  FSETP.NAN.AND P3, PT, R7.reuse, R7, PT ;  /* 0x000000070700720b */ /* 0x040fe40003f68000 */
[----:B------:R-:W-:Y:S02]  /*0bb0*/  FSETP.NAN.AND P0, PT, R20, R20, PT ;  /* 0x000000141400720b */ /* 0x000fe40003f08000 */
[----:B------:R-:W-:Y:S02]  /*0bc0*/  @P1 FSEL R7, R7, R4, P3 ;  /* 0x0000000407071208 */ /* 0x000fe40001800000 */
[----:B------:R-:W-:-:S02]  /*0bd0*/  SHF.R.U32.HI R6, RZ, 0x8, R14 ;  /* 0x00000008ff067819 */ /* 0x000fc4000001160e */
[----:B------:R-:W-:Y:S02]  /*0be0*/  FSETP.NAN.AND P5, PT, R8, R8, PT ;  /* 0x000000080800720b */ /* 0x000fe40003fa8000 */
[----:B------:R-:W-:Y:S02]  /*0bf0*/  @!P4 FSEL R20, R20, R27, P0 ;  /* 0x0000001b1414c208 */ /* 0x000fe40000000000 */
[----:B------:R-:W-:Y:S02]  /*0c00*/  SGXT.U32 R6, R6, 0x1 ;  /* 0x000000010606781a */ /* 0x000fe40000000000 */
[C---:B------:R-:W-:Y:S02]  /*0c10*/  FSETP.GT.AND P3, PT, R20.reuse, R7, PT ;  /* 0x000000071400720b */ /* 0x040fe40003f64000 */
[----:B------:R-:W-:Y:S01]  /*0c20*/  FSETP.NAN.AND P4, PT, R20, R20, PT ;  /* 0x000000141400720b */ /* 0x000fe20003f88000 */
[----:B------:R-:W-:Y:S01]  /*0c30*/  IMAD.SHL.U32 R9, R6, 0x20, RZ ;  /* 0x0000002006097824 */ /* 0x000fe200078e00ff */
[----:B------:R-:W-:-:S02]  /*0c40*/  SHF.R.U32.HI R4, RZ, 0x3, R14 ;  /* 0x00000003ff047819 */ /* 0x000fc4000001160e */
[----:B0-----:R-:W-:-:S07]  /*0c50*/  FSETP.GEU.AND P0, PT, R8, R5, PT ;  /* 0x000000050800720b */ /* 0x001fce0003f0e000 */
[----:B------:R-:W-:Y:S02]  /*0c60*/  @!P3 FSEL R20, R20, R7, P4 ;  /* 0x000000071414b208 */ /* 0x000fe40002000000 */
[C---:B------:R-:W-:Y:S02]  /*0c70*/  LOP3.LUT P3, RZ, R14.reuse, 0x1f, RZ, 0xc0, !PT ;  /* 0x0000001f0eff7812 */ /* 0x040fe4000786c0ff */
[----:B------:R-:W-:Y:S01]  /*0c80*/  ISETP.GE.AND P4, PT, R14, 0x10, PT ;  /* 0x000000100e00780c */ /* 0x000fe20003f86270 */
[----:B------:R-:W0:Y:S01]  /*0c90*/  SHFL.BFLY PT, R7, R20, 0x10, 0x1f ;  /* 0x0e001f0014077f89 */ /* 0x000e2200000e0000 */
[----:B------:R-:W-:Y:S02]  /*0ca0*/  @P0 SEL R8, R8, R5, P5 ;  /* 0x0000000508080207 */ /* 0x000fe40002800000 */
[----:B------:R-:W-:Y:S02]  /*0cb0*/  LOP3.LUT R5, R9, 0x1c, R4, 0xf8, !PT ;  /* 0x0000001c09057812 */ /* 0x000fe400078ef804 */
[----:B------:R-:W-:-:S05]  /*0cc0*/  FSETP.NAN.AND P5, PT, R20, R20, PT ;  /* 0x000000141400720b */ /* 0x000fca0003fa8000 */
[----:B------:R-:W-:Y:S04]  /*0cd0*/  @!P3 STS [R5], R8 ;  /* 0x000000080500b388 */ /* 0x000fe80000000800 */
[----:B------:R-:W-:Y:S01]  /*0ce0*/  BAR.SYNC.DEFER_BLOCKING 0x0 ;  /* 0x0000000000007b1d */ /* 0x000fe20000010000 */
[----:B0-----:R-:W-:-:S04]  /*0cf0*/  FSETP.GT.AND P0, PT, R20, R7, PT ;  /* 0x000000071400720b */ /* 0x001fc80003f04000 */
[----:B------:R-:W-:-:S04]  /*0d00*/  @!P5 FSEL R20, R20, R7, P0 ;  /* 0x000000071414d208 */ /* 0x000fc80000000000 */
[C---:B------:R-:W-:Y:S01]  /*0d10*/  FSETP.NAN.AND P5, PT, R20.reuse, R20, PT ;  /* 0x000000141400720b */ /* 0x040fe20003fa8000 */
[----:B------:R-:W0:Y:S04]  /*0d20*/  SHFL.BFLY PT, R11, R20, 0x8, 0x1f ;  /* 0x0d001f00140b7f89 */ /* 0x000e2800000e0000 */
[----:B------:R-:W1:Y:S01]  /*0d30*/  @!P4 LDS R18, [R14.X4] ;  /* 0x000000000e12c984 */ /* 0x000e620000004800 */
[----:B0-----:R-:W-:-:S13]  /*0d40*/  FSETP.GT.AND P0, PT, R20, R11, PT ;  /* 0x0000000b1400720b */ /* 0x001fda0003f04000 */
[----:B------:R-:W-:-:S05]  /*0d50*/  @!P0 FSEL R20, R20, R11, P5 ;  /* 0x0000000b14148208 */ /* 0x000fca0002800000 */
[----:B------:R-:W-:Y:S04]  /*0d60*/  SHFL.BFLY PT, R21, R20, 0x4, 0x1f ;  /* 0x0c801f0014157f89 */ /* 0x000fe800000e0000 */
[----:B-1----:R-:W0:Y:S01]  /*0d70*/  SHFL.BFLY PT, R7, R18, 0x4, 0x1f ;  /* 0x0c801f0012077f89 */ /* 0x002e2200000e0000 */
[C---:B------:R-:W-:Y:S02]  /*0d80*/  FSETP.NAN.AND P0, PT, R18.reuse, R18, PT ;  /* 0x000000121200720b */ /* 0x040fe40003f08000 */
[----:B0-----:R-:W-:-:S04]  /*0d90*/  FSETP.GEU.AND P5, PT, R18, R7, PT ;  /* 0x000000071200720b */ /* 0x001fc80003fae000 */
[----:B------:R-:W-:Y:S02]  /*0da0*/  FSEL R7, R18, R7, !P5 ;  /* 0x0000000712077208 */ /* 0x000fe40006800000 */
[----:B------:R-:W-:Y:S02]  /*0db0*/  FSETP.NAN.AND P5, PT, R20, R20, PT ;  /* 0x000000141400720b */ /* 0x000fe40003fa8000 */
[----:B------:R-:W-:Y:S01]  /*0dc0*/  FSEL R11, R18, R7, P0 ;  /* 0x00000007120b7208 */ /* 0x000fe20000000000 */
[----:B------:R-:W-:Y:S01]  /*0dd0*/  IMAD.MOV.U32 R18, RZ, RZ, 0x2 ;  /* 0x00000002ff127424 */ /* 0x000fe200078e00ff */
[----:B------:R-:W-:-:S03]  /*0de0*/  FSETP.GT.AND P0, PT, R20, R21, PT ;  /* 0x000000151400720b */ /* 0x000fc60003f04000 */
[----:B------:R-:W0:Y:S10]  /*0df0*/  SHFL.BFLY PT, R4, R11, 0x2, 0x1f ;  /* 0x0c401f000b047f89 */ /* 0x000e3400000e0000 */
[----:B------:R-:W-:Y:S01]  /*0e00*/  @!P0 FSEL R20, R20, R21, P5 ;  /* 0x0000001514148208 */ /* 0x000fe20002800000 */
[----:B------:R-:W-:Y:S01]  /*0e10*/  IMAD R21, R6, -0x1c, R9 ;  /* 0xffffffe406157824 */ /* 0x000fe200078e0209 */
[----:B------:R-:W-:-:S03]  /*0e20*/  FSETP.NAN.AND P0, PT, R11, R11, PT ;  /* 0x0000000b0b00720b */ /* 0x000fc60003f08000 */
[----:B------:R-:W1:Y:S01]  /*0e30*/  SHFL.BFLY PT, R7, R20, 0x2, 0x1f ;  /* 0x0c401f0014077f89 */ /* 0x000e6200000e0000 */
[----:B0-----:R-:W-:-:S13]  /*0e40*/  FSETP.GEU.AND P5, PT, R11, R4, PT ;  /* 0x000000040b00720b */ /* 0x001fda0003fae000 */
[----:B------:R-:W-:Y:S02]  /*0e50*/  @P5 FSEL R11, R11, R4, P0 ;  /* 0x000000040b0b5208 */ /* 0x000fe40000000000 */
[C---:B-1----:R-:W-:Y:S02]  /*0e60*/  FSETP.GT.AND P0, PT, R20.reuse, R7, PT ;  /* 0x000000071400720b */ /* 0x042fe40003f04000 */
[----:B------:R-:W-:Y:S01]  /*0e70*/  FSETP.NAN.AND P5, PT, R20, R20, PT ;  /* 0x000000141400720b */ /* 0x000fe20003fa8000 */
[----:B------:R-:W0:Y:S01]  /*0e80*/  SHFL.BFLY PT, R4, R11, 0x1, 0x1f ;  /* 0x0c201f000b047f89 */ /* 0x000e2200000e0000 */
[----:B------:R-:W-:-:S09]  /*0e90*/  FSETP.NAN.AND P6, PT, R11, R11, PT ;  /* 0x0000000b0b00720b */ /* 0x000fd20003fc8000 */
[----:B------:R-:W-:Y:S02]  /*0ea0*/  @!P0 FSEL R20, R20, R7, P5 ;  /* 0x0000000714148208 */ /* 0x000fe40002800000 */
[C---:B------:R-:W-:Y:S02]  /*0eb0*/  LOP3.LUT P0, RZ, R14.reuse, 0x7, RZ, 0xc0, !PT ;  /* 0x000000070eff7812 */ /* 0x040fe4000780c0ff */
[C---:B------:R-:W-:Y:S01]  /*0ec0*/  LOP3.LUT R7, R14.reuse, 0x1, RZ, 0xc0, !PT ;  /* 0x000000010e077812 */ /* 0x040fe200078ec0ff */
[----:B------:R-:W1:Y:S01]  /*0ed0*/  SHFL.BFLY PT, R23, R20, 0x1, 0x1f ;  /* 0x0c201f0014177f89 */ /* 0x000e6200000e0000 */
[----:B------:R-:W-:Y:S02]  /*0ee0*/  ISETP.LT.AND P0, PT, R14, 0x10, !P0 ;  /* 0x000000100e00780c */ /* 0x000fe40004701270 */
[----:B0-----:R-:W-:-:S13]  /*0ef0*/  FSETP.GEU.AND P5, PT, R11, R4, PT ;  /* 0x000000040b00720b */ /* 0x001fda0003fae000 */
[----:B------:R-:W-:Y:S02]  /*0f00*/  @P5 SEL R11, R11, R4, P6 ;  /* 0x000000040b0b5207 */ /* 0x000fe40003000000 */
[CC--:B-1----:R-:W-:Y:S02]  /*0f10*/  FSETP.GT.AND P5, PT, R20.reuse, R23.reuse, PT ;  /* 0x000000171400720b */ /* 0x0c2fe40003fa4000 */
[C---:B------:R-:W-:Y:S01]  /*0f20*/  FSETP.NAN.AND P6, PT, R20.reuse, R20, PT ;  /* 0x000000141400720b */ /* 0x040fe20003fc8000 */
[----:B------:R-:W-:Y:S04]  /*0f30*/  @P0 STS [R14.X4], R11 ;  /* 0x0000000b0e000388 */ /* 0x000fe80000004800 */
[----:B------:R-:W-:Y:S06]  /*0f40*/  BAR.SYNC.DEFER_BLOCKING 0x0 ;  /* 0x0000000000007b1d */ /* 0x000fec0000010000 */
[----:B------:R-:W-:Y:S01]  /*0f50*/  @!P5 SEL R20, R20, R23, P6 ;  /* 0x000000171414d207 */ /* 0x000fe20003000000 */
[----:B------:R-:W0:Y:S04]  /*0f60*/  LDS R8, [R9] ;  /* 0x0000000009087984 */ /* 0x000e280000000800 */
[----:B------:R-:W-:Y:S06]  /*0f70*/  BAR.SYNC.DEFER_BLOCKING 0x0 ;  /* 0x0000000000007b1d */ /* 0x000fec0000010000 */
[----:B0-----:R-:W-:Y:S04]  /*0f80*/  STS [R21], R8 ;  /* 0x0000000815007388 */ /* 0x001fe80000000800 */
[----:B------:R-:W-:Y:S06]  /*0f90*/  BAR.SYNC.DEFER_BLOCKING 0x0 ;  /* 0x0000000000007b1d */ /* 0x000fec0000010000 */
[----:B------:R-:W-:Y:S04]  /*0fa0*/  LDS R4, [R7.X4] ;  /* 0x0000000007047984 */ /* 0x000fe80000004800 */
[----:B------:R-:W-:Y:S06]  /*0fb0*/  BAR.SYNC.DEFER_BLOCKING 0x0 ;  /* 0x0000000000007b1d */ /* 0x000fec0000010000 */
[----:B------:R-:W-:Y:S04]  /*0fc0*/  @!P3 STS [R5], R20 ;  /* 0x000000140500b388 */ /* 0x000fe80000000800 */
[----:B------:R-:W-:Y:S06]  /*0fd0*/  BAR.SYNC.DEFER_BLOCKING 0x0 ;  /* 0x0000000000007b1d */ /* 0x000fec0000010000 */
[----:B------:R-:W0:Y:S04]  /*0fe0*/  @!P4 LDS R16, [R14.X4] ;  /* 0x000000000e10c984 */ /* 0x000e280000004800 */
[----:B0-----:R-:W0:Y:S01]  /*0ff0*/  SHFL.BFLY PT, R11, R16, 0x4, 0x1f ;  /* 0x0c801f00100b7f89 */ /* 0x001e2200000e0000 */
[----:B------:R-:W-:-:S02]  /*1000*/  FSETP.NAN.AND P4, PT, R16, R16, PT ;  /* 0x000000101000720b */ /* 0x000fc40003f88000 */
[----:B0-----:R-:W-:-:S04]  /*1010*/  FSETP.GT.AND P3, PT, R16, R11, PT ;  /* 0x0000000b1000720b */ /* 0x001fc80003f64000 */
[----:B------:R-:W-:-:S04]  /*1020*/  FSEL R11, R16, R11, P3 ;  /* 0x0000000b100b7208 */ /* 0x000fc80001800000 */
[----:B------:R-:W-:-:S04]  /*1030*/  FSEL R11, R16, R11, P4 ;  /* 0x0000000b100b7208 */ /* 0x000fc80002000000 */
[C---:B------:R-:W-:Y:S01]  /*1040*/  FSETP.NAN.AND P4, PT, R11.reuse, R11, PT ;  /* 0x0000000b0b00720b */ /* 0x040fe20003f88000 */
[----:B------:R-:W0:Y:S02]  /*1050*/  SHFL.BFLY PT, R6, R11, 0x2, 0x1f ;  /* 0x0c401f000b067f89 */ /* 0x000e2400000e0000 */
[----:B0-----:R-:W-:-:S13]  /*1060*/  FSETP.GT.AND P3, PT, R11, R6, PT ;  /* 0x000000060b00720b */ /* 0x001fda0003f64000 */
[----:B------:R-:W-:-:S04]  /*1070*/  @!P3 FSEL R11, R11, R6, P4 ;  /* 0x000000060b0bb208 */ /* 0x000fc80002000000 */
[C---:B------:R-:W-:Y:S01]  /*1080*/  FSETP.NAN.AND P4, PT, R11.reuse, R11, PT ;  /* 0x0000000b0b00720b */ /* 0x040fe20003f88000 */
[----:B------:R-:W0:Y:S02]  /*1090*/  SHFL.BFLY PT, R6, R11, 0x1, 0x1f ;  /* 0x0c201f000b067f89 */ /* 0x000e2400000e0000 */
[----:B0-----:R-:W-:-:S13]  /*10a0*/  FSETP.GT.AND P3, PT, R11, R6, PT ;  /* 0x000000060b00720b */ /* 0x001fda0003f64000 */
[----:B------:R-:W-:-:S05]  /*10b0*/  @!P3 SEL R11, R11, R6, P4 ;  /* 0x000000060b0bb207 */ /* 0x000fca0002000000 */
[----:B------:R0:W-:Y:S04]  /*10c0*/  @P0 STS [R14.X4], R11 ;  /* 0x0000000b0e000388 */ /* 0x0001e80000004800 */
[----:B------:R-:W-:Y:S01]  /*10d0*/  BAR.SYNC.DEFER_BLOCKING 0x0 ;  /* 0x0000000000007b1d */ /* 0x000fe20000010000 */
[----:B------:R-:W-:-:S04]  /*10e0*/  LOP3.LUT P0, RZ, R14, 0x1fe, RZ, 0xc0, !PT ;  /* 0x000001fe0eff7812 */ /* 0x000fc8000780c0ff */
[C---:B------:R-:W-:Y:S01]  /*10f0*/  ISETP.LT.AND P0, PT, R19.reuse, 0x200, !P0 ;  /* 0x000002001300780c */ /* 0x040fe20004701270 */
[----:B0-----:R-:W-:-:S04]  /*1100*/  IMAD.WIDE R10, R19, R18, c[0x0][0x168] ;  /* 0x00005a00130a7625 */ /* 0x001fc800078e0212 */
[----:B------:R-:W-:Y:S01]  /*1110*/  IMAD.WIDE R18, R19, R18, c[0x0][0x170] ;  /* 0x00005c0013127625 */ /* 0x000fe200078e0212 */
[----:B------:R-:W0:Y:S04]  /*1120*/  LDS R16, [R9] ;  /* 0x0000000009107984 */ /* 0x000e280000000800 */
[----:B------:R-:W-:Y:S06]  /*1130*/  BAR.SYNC.DEFER_BLOCKING 0x0 ;  /* 0x0000000000007b1d */ /* 0x000fec0000010000 */
[----:B0-----:R-:W-:Y:S04]  /*1140*/  STS [R21], R16 ;  /* 0x0000001015007388 */ /* 0x001fe80000000800 */
[----:B------:R-:W-:Y:S06]  /*1150*/  BAR.SYNC.DEFER_BLOCKING 0x0 ;  /* 0x0000000000007b1d */ /* 0x000fec0000010000 */
[----:B------:R-:W0:Y:S02]  /*1160*/  LDS R7, [R7.X4] ;  /* 0x0000000007077984 */ /* 0x000e240000004800 */
[----:B0-----:R-:W-:-:S02]  /*1170*/  F2FP.BF16.PACK_AB R14, R7, R4 ;  /* 0x00000004070e723e */ /* 0x001fc400000010ff */
[----:B------:R-:W-:Y:S01]  /*1180*/  CS2R R4, SRZ ;  /* 0x0000000000047805 */ /* 0x000fe2000001ff00 */
[----:B------:R-:W-:Y:S01]  /*1190*/  CS2R R6, SRZ ;  /* 0x0000000000067805 */ /* 0x000fe2000001ff00 */
[----:B------:R-:W-:Y:S01]  /*11a0*/  PRMT R20, R14, 0x7632, R20 ;  /* 0x000076320e147816 */ /* 0x000fe20000000014 */
[----:B------:R0:W-:Y:S04]  /*11b0*/  @P0 STG.E.U16 [R10.64], R14 ;  /* 0x0000000e0a000986 */ /* 0x0001e8000c101504 */
[----:B------:R1:W-:Y:S04]  /*11c0*/  @P0 STG.E.U16 [R18.64], R20 ;  /* 0x0000001412000986 */ /* 0x0003e8000c101504 */
[----:B------:R-:W2:Y:S01]  /*11d0*/  @!P2 LDG.E.EF.128 R4, [R12.64] ;  /* 0x000000040c04a981 */ /* 0x000ea2000c0e1d00 */
[----:B------:R-:W-:Y:S01]  /*11e0*/  FSETP.GE.AND P0, PT, R8, RZ, PT ;  /* 0x000000ff0800720b */ /* 0x000fe20003f06000 */
[----:B------:R-:W-:-:S02]  /*11f0*/  IMAD R17, R0, 0xc00, R17 ;  /* 0x00000c0000117824 */ /* 0x000fc400078e0211 */
[----:B0-----:R-:W-:Y:S01]  /*1200*/  IMAD.MOV.U32 R11, RZ, RZ, 0x3e800000 ;  /* 0x3e800000ff0b7424 */ /* 0x001fe200078e00ff */
[----:B------:R-:W-:Y:S02]  /*1210*/  FSEL R8, R8, RZ, !P0 ;  /* 0x000000ff08087208 */ /* 0x000fe40004000000 */
[----:B------:R-:W-:-:S03]  /*1220*/  FSETP.GTU.AND P0, PT, R16, RZ, PT ;  /* 0x000000ff1000720b */ /* 0x000fc60003f0c000 */
[----:B------:R-:W-:Y:S01]  /*1230*/  FADD R8, RZ, -R8 ;  /* 0x80000008ff087221 */ /* 0x000fe20000000000 */
[----:B------:R-:W-:-:S04]  /*1240*/  FSEL R9, R16, RZ, P0 ;  /* 0x000000ff10097208 */ /* 0x000fc80000000000 */
[C---:B------:R-:W-:Y:S02]  /*1250*/  FSETP.NAN.AND P3, PT, R8.reuse, R8, PT ;  /* 0x000000080800720b */ /* 0x040fe40003f68000 */
[----:B------:R-:W-:-:S11]  /*1260*/  FSETP.GT.AND P0, PT, R8, R9, PT ;  /* 0x000000090800720b */ /* 0x000fd60003f04000 */
[----:B------:R-:W-:-:S05]  /*1270*/  @!P3 FSEL R8, R8, R9, P0 ;  /* 0x000000090808b208 */ /* 0x000fca0000000000 */
[----:B------:R-:W-:-:S05]  /*1280*/  FMUL R9, R8, 0.0078740157186985015869 ;  /* 0x3c01020408097820 */ /* 0x000fca0000400000 */
[C---:B------:R-:W-:Y:S02]  /*1290*/  FSETP.GT.AND P0, PT, R9.reuse, 9.9999997473787516356e-06, PT ;  /* 0x3727c5ac0900780b */ /* 0x040fe40003f04000 */
[----:B------:R-:W-:-:S11]  /*12a0*/  FSETP.NAN.AND P3, PT, R9, R9, PT ;  /* 0x000000090900720b */ /* 0x000fd60003f68000 */
[----:B------:R-:W-:-:S04]  /*12b0*/  @!P0 FSEL R9, R9, 9.9999997473787516356e-06, P3 ;  /* 0x3727c5ac09098808 */ /* 0x000fc80001800000 */
[C---:B------:R-:W-:Y:S02]  /*12c0*/  FSETP.GT.AND P0, PT, |R9|.reuse, 8.50705917302346158658e+37, PT ;  /* 0x7e8000000900780b */ /* 0x040fe40003f04200 */
[----:B------:R-:W-:Y:S02]  /*12d0*/  FSETP.GEU.AND P3, PT, |R9|, 1.175494350822287508e-38, PT ;  /* 0x008000000900780b */ /* 0x000fe40003f6e200 */
[----:B------:R-:W-:-:S09]  /*12e0*/  FSEL R11, R11, 1, P0 ;  /* 0x3f8000000b0b7808 */ /* 0x000fd20000000000 */
[----:B------:R-:W-:Y:S02]  /*12f0*/  @P0 FMUL R9, R9, 0.25 ;  /* 0x3e80000009090820 */ /* 0x000fe40000400000 */
[----:B------:R-:W-:Y:S02]  /*1300*/  @!P3 FMUL R11, R11, 16777216 ;  /* 0x4b8000000b0bb820 */ /* 0x000fe40000400000 */
[----:B------:R-:W-:-:S04]  /*1310*/  @!P3 FMUL R9, R9, 16777216 ;  /* 0x4b8000000909b820 */ /* 0x000fc80000400000 */
[----:B------:R-:W0:Y:S02]  /*1320*/  MUFU.RCP R8, R9 ;  /* 0x0000000900087308 */ /* 0x000e240000001000 */
[----:B0-----:R-:W-:Y:S01]  /*1330*/  FMUL R8, R8, R11 ;  /* 0x0000000b08087220 */ /* 0x001fe20000400000 */
[C---:B--2---:R-:W-:Y:S01]  /*1340*/  PRMT R10, R4.reuse, 0x7632, R10 ;  /* 0x00007632040a7816 */ /* 0x044fe2000000000a */
[----:B------:R-:W-:Y:S02]  /*1350*/  IMAD.U32 R11, R4, 0x10000, RZ ;  /* 0x00010000040b7824 */ /* 0x000fe400078e00ff */
[C---:B------:R-:W-:Y:S01]  /*1360*/  IMAD.U32 R9, R5.reuse, 0x10000, RZ ;  /* 0x0001000005097824 */ /* 0x040fe200078e00ff */
[----:B------:R-:W-:Y:S01]  /*1370*/  PRMT R5, R5, 0x7632, R5 ;  /* 0x0000763205057816 */ /* 0x000fe20000000005 */
[----:B------:R-:W-:Y:S01]  /*1380*/  IMAD.U32 R13, R10, 0x10000, RZ ;  /* 0x000100000a0d7824 */ /* 0x000fe200078e00ff */
[C---:B------:R-:W-:Y:S01]  /*1390*/  FMUL R11, R8.reuse, R11 ;  /* 0x0000000b080b7220 */ /* 0x040fe20000400000 */
[----:B------:R-:W-:-:S02]  /*13a0*/  FMUL R10, R8, R9 ;  /* 0x00000009080a7220 */ /* 0x000fc40000400000 */
[----:B------:R-:W-:Y:S01]  /*13b0*/  FMUL R13, R8, R13 ;  /* 0x0000000d080d7220 */ /* 0x000fe20000400000 */
[----:B------:R-:W-:Y:S01]  /*13c0*/  IMAD.U32 R9, R5, 0x10000, RZ ;  /* 0x0001000005097824 */ /* 0x000fe200078e00ff */
[----:B------:R-:W-:Y:S01]  /*13d0*/  PRMT R5, R6, 0x7632, R5 ;  /* 0x0000763206057816 */ /* 0x000fe20000000005 */
[----:B------:R-:W0:Y:S02]  /*13e0*/  FRND R4, R11 ;  /* 0x0000000b00047307 */ /* 0x000e240000201000 */
[----:B------:R-:W-:Y:S02]  /*13f0*/  FMUL R12, R8, R9 ;  /* 0x00000009080c7220 */ /* 0x000fe40000400000 */
[----:B------:R-:W-:Y:S02]  /*1400*/  IMAD.U32 R9, R5, 0x10000, RZ ;  /* 0x0001000005097824 */ /* 0x000fe400078e00ff */
[----:B------:R-:W-:Y:S02]  /*1410*/  IMAD.U32 R5, R6, 0x10000, RZ ;  /* 0x0001000006057824 */ /* 0x000fe400078e00ff */
[----:B------:R-:W2:Y:S01]  /*1420*/  FRND R13, R13 ;  /* 0x0000000d000d7307 */ /* 0x000ea20000201000 */
[C---:B------:R-:W-:Y:S01]  /*1430*/  FMUL R9, R8.reuse, R9 ;  /* 0x0000000908097220 */ /* 0x040fe20000400000 */
[----:B------:R-:W-:Y:S01]  /*1440*/  FMUL R6, R8, R5 ;  /* 0x0000000508067220 */ /* 0x000fe20000400000 */
[C---:B------:R-:W-:Y:S01]  /*1450*/  IMAD.U32 R5, R7.reuse, 0x10000, RZ ;  /* 0x0001000007057824 */ /* 0x040fe200078e00ff */
[----:B------:R-:W-:-:S03]  /*1460*/  PRMT R7, R7, 0x7632, R7 ;  /* 0x0000763207077816 */ /* 0x000fc60000000007 */
[----:B------:R-:W-:Y:S01]  /*1470*/  FMUL R5, R8, R5 ;  /* 0x0000000508057220 */ /* 0x000fe20000400000 */
[----:B------:R-:W3:Y:S01]  /*1480*/  FRND R10, R10 ;  /* 0x0000000a000a7307 */ /* 0x000ee20000201000 */
[C---:B0-----:R-:W-:Y:S01]  /*1490*/  FSETP.GT.AND P0, PT, R4.reuse, -127, PT ;  /* 0xc2fe00000400780b */ /* 0x041fe20003f04000 */
[----:B------:R-:W-:Y:S01]  /*14a0*/  IMAD.U32 R7, R7, 0x10000, RZ ;  /* 0x0001000007077824 */ /* 0x000fe200078e00ff */
[----:B------:R-:W-:-:S03]  /*14b0*/  FSETP.NAN.AND P6, PT, R4, R4, PT ;  /* 0x000000040400720b */ /* 0x000fc60003fc8000 */
[----:B------:R-:W-:Y:S02]  /*14c0*/  FMUL R7, R8, R7 ;  /* 0x0000000708077220 */ /* 0x000fe40000400000 */
[----:B------:R-:W0:Y:S01]  /*14d0*/  FRND R12, R12 ;  /* 0x0000000c000c7307 */ /* 0x000e220000201000 */
[C---:B--2---:R-:W-:Y:S02]  /*14e0*/  FSETP.GT.AND P4, PT, R13.reuse, -127, PT ;  /* 0xc2fe00000d00780b */ /* 0x044fe40003f84000 */
[----:B------:R-:W-:-:S03]  /*14f0*/  FSETP.NAN.AND P5, PT, R13, R13, PT ;  /* 0x0000000d0d00720b */ /* 0x000fc60003fa8000 */
[----:B------:R-:W-:Y:S02]  /*1500*/  @!P0 FSEL R4, R4, -127, P6 ;  /* 0xc2fe000004048808 */ /* 0x000fe40003000000 */
[----:B------:R-:W2:Y:S01]  /*1510*/  FRND R9, R9 ;  /* 0x0000000900097307 */ /* 0x000ea20000201000 */
[----:B---3--:R-:W-:-:S05]  /*1520*/  FSETP.GT.AND P3, PT, R10, -127, PT ;  /* 0xc2fe00000a00780b */ /* 0x008fca0003f64000 */
[----:B------:R-:W-:Y:S02]  /*1530*/  @!P4 FSEL R13, R13, -127, P5 ;  /* 0xc2fe00000d0dc808 */ /* 0x000fe40002800000 */
[----:B------:R-:W3:Y:S01]  /*1540*/  FRND R6, R6 ;  /* 0x0000000600067307 */ /* 0x000ee20000201000 */
[----:B0-----:R-:W-:Y:S02]  /*1550*/  FSETP.GT.AND P4, PT, R12, -127, PT ;  /* 0xc2fe00000c00780b */ /* 0x001fe40003f84000 */
[----:B------:R-:W-:-:S04]  /*1560*/  FSETP.NAN.AND P5, PT, R10, R10, PT ;  /* 0x0000000a0a00720b */ /* 0x000fc80003fa8000 */
[----:B------:R-:W-:Y:S01]  /*1570*/  @!P3 FSEL R10, R10, -127, P5 ;  /* 0xc2fe00000a0ab808 */ /* 0x000fe20002800000 */
[----:B------:R-:W0:Y:S01]  /*1580*/  FRND R5, R5 ;  /* 0x0000000500057307 */ /* 0x000e220000201000 */
[----:B--2---:R-:W-:Y:S02]  /*1590*/  FSETP.GT.AND P0, PT, R9, -127, PT ;  /* 0xc2fe00000900780b */ /* 0x004fe40003f04000 */
[C---:B------:R-:W-:Y:S02]  /*15a0*/  FSETP.NAN.AND P5, PT, R12.reuse, R12, PT ;  /* 0x0000000c0c00720b */ /* 0x040fe40003fa8000 */
[----:B------:R-:W-:Y:S02]  /*15b0*/  FSETP.GEU.AND P3, PT, R13, 127, PT ;  /* 0x42fe00000d00780b */ /* 0x000fe40003f6e000 */
[----:B------:R-:W-:Y:S01]  /*15c0*/  @!P4 FSEL R12, R12, -127, P5 ;  /* 0xc2fe00000c0cc808 */ /* 0x000fe20002800000 */
[----:B------:R-:W2:Y:S01]  /*15d0*/  F2I.S16.TRUNC.NTZ R11, R13 ;  /* 0x0000000d000b7305 */ /* 0x000ea2000020e900 */
[----:B------:R-:W-:-:S02]  /*15e0*/  FSETP.NAN.AND P6, PT, R9, R9, PT ;  /* 0x000000090900720b */ /* 0x000fc40003fc8000 */
[C---:B---3--:R-:W-:Y:S02]  /*15f0*/  FSETP.GT.AND P5, PT, R6.reuse, -127, PT ;  /* 0xc2fe00000600780b */ /* 0x048fe40003fa4000 */
[----:B------:R-:W-:Y:S02]  /*1600*/  FSETP.NAN.AND P4, PT, R13, R13, PT ;  /* 0x0000000d0d00720b */ /* 0x000fe40003f88000 */
[----:B------:R-:W-:Y:S01]  /*1610*/  @!P0 FSEL R9, R9, -127, P6 ;  /* 0xc2fe000009098808 */ /* 0x000fe20003000000 */
[----:B------:R-:W3:Y:S01]  /*1620*/  FRND R7, R7 ;  /* 0x0000000700077307 */ /* 0x000ee20000201000 */
[----:B0-----:R-:W-:Y:S02]  /*1630*/  FSETP.GT.AND P0, PT, R5, -127, PT ;  /* 0xc2fe00000500780b */ /* 0x001fe40003f04000 */
[----:B------:R-:W-:-:S05]  /*1640*/  FSETP.NAN.AND P6, PT, R6, R6, PT ;  /* 0x000000060600720b */ /* 0x000fca0003fc8000 */
[----:B------:R-:W0:Y:S01]  /*1650*/  F2I.S16.TRUNC.NTZ R14, R4 ;  /* 0x00000004000e7305 */ /* 0x000e22000020e900 */
[----:B--2---:R-:W-:Y:S02]  /*1660*/  LOP3.LUT R11, R11, 0xffff, RZ, 0xc0, !PT ;  /* 0x0000ffff0b0b7812 */ /* 0x004fe400078ec0ff */
[----:B------:R-:W-:Y:S02]  /*1670*/  @!P5 FSEL R6, R6, -127, P6 ;  /* 0xc2fe00000606d808 */ /* 0x000fe40003000000 */
[----:B------:R-:W-:Y:S02]  /*1680*/  @P3 SEL R11, R11, 0x7f, P4 ;  /* 0x0000007f0b0b3807 */ /* 0x000fe40002000000 */
[----:B------:R-:W-:Y:S01]  /*1690*/  FSETP.GEU.AND P3, PT, R4, 127, PT ;  /* 0x42fe00000400780b */ /* 0x000fe20003f6e000 */
[----:B------:R-:W2:Y:S01]  /*16a0*/  F2I.S16.TRUNC.NTZ R16, R10 ;  /* 0x0000000a00107305 */ /* 0x000ea2000020e900 */
[----:B------:R-:W-:Y:S02]  /*16b0*/  FSETP.NAN.AND P4, PT, R5, R5, PT ;  /* 0x000000050500720b */ /* 0x000fe40003f88000 */
[----:B---3--:R-:W-:-:S02]  /*16c0*/  FSETP.GT.AND P5, PT, R7, -127, PT ;  /* 0xc2fe00000700780b */ /* 0x008fc40003fa4000 */
[----:B------:R-:W-:Y:S02]  /*16d0*/  @!P0 FSEL R5, R5, -127, P4 ;  /* 0xc2fe000005058808 */ /* 0x000fe40002000000 */
[----:B------:R-:W-:Y:S01]  /*16e0*/  FSETP.NAN.AND P6, PT, R4, R4, PT ;  /* 0x000000040400720b */ /* 0x000fe20003fc8000 */
[----:B------:R-:W3:Y:S01]  /*16f0*/  F2I.S16.TRUNC.NTZ R13, R12 ;  /* 0x0000000c000d7305 */ /* 0x000ee2000020e900 */
[----:B------:R-:W-:Y:S02]  /*1700*/  FSETP.GEU.AND P0, PT, R10, 127, PT ;  /* 0x42fe00000a00780b */ /* 0x000fe40003f0e000 */
[----:B0-----:R-:W-:Y:S02]  /*1710*/  LOP3.LUT R14, R14, 0xffff, RZ, 0xc0, !PT ;  /* 0x0000ffff0e0e7812 */ /* 0x001fe400078ec0ff */
[----:B------:R-:W-:Y:S02]  /*1720*/  FSETP.NAN.AND P4, PT, R7, R7, PT ;  /* 0x000000070700720b */ /* 0x000fe40003f88000 */
[----:B------:R-:W-:Y:S01]  /*1730*/  @P3 SEL R14, R14, 0x7f, P6 ;  /* 0x0000007f0e0e3807 */ /* 0x000fe20003000000 */
[----:B-1----:R-:W0:Y:S01]  /*1740*/  F2I.S16.TRUNC.NTZ R18, R9 ;  /* 0x0000000900127305 */ /* 0x002e22000020e900 */
[----:B------:R-:W-:-:S02]  /*1750*/  FSETP.GEU.AND P3, PT, R12, 127, PT ;  /* 0x42fe00000c00780b */ /* 0x000fc40003f6e000 */
[----:B------:R-:W-:Y:S02]  /*1760*/  @!P5 FSEL R7, R7, -127, P4 ;  /* 0xc2fe00000707d808 */ /* 0x000fe40002000000 */
[----:B------:R-:W-:Y:S02]  /*1770*/  FSETP.NAN.AND P6, PT, R10, R10, PT ;  /* 0x0000000a0a00720b */ /* 0x000fe40003fc8000 */
[----:B--2---:R-:W-:Y:S01]  /*1780*/  LOP3.LUT R16, R16, 0xffff, RZ, 0xc0, !PT ;  /* 0x0000ffff10107812 */ /* 0x004fe200078ec0ff */
[----:B------:R-:W1:Y:S01]  /*1790*/  F2I.S16.TRUNC.NTZ R4, R6 ;  /* 0x0000000600047305 */ /* 0x000e62000020e900 */
[----:B------:R-:W-:Y:S02]  /*17a0*/  FSETP.GEU.AND P4, PT, R9, 127, PT ;  /* 0x42fe00000900780b */ /* 0x000fe40003f8e000 */
[----:B------:R-:W-:Y:S02]  /*17b0*/  @P0 SEL R16, R16, 0x7f, P6 ;  /* 0x0000007f10100807 */ /* 0x000fe40003000000 */
[----:B------:R-:W-:-:S02]  /*17c0*/  FSETP.NAN.AND P6, PT, R12, R12, PT ;  /* 0x0000000c0c00720b */ /* 0x000fc40003fc8000 */
[----:B------:R-:W-:Y:S01]  /*17d0*/  FSETP.GEU.AND P0, PT, R6, 127, PT ;  /* 0x42fe00000600780b */ /* 0x000fe20003f0e000 */
[----:B------:R2:W4:Y:S01]  /*17e0*/  F2I.S16.TRUNC.NTZ R19, R5 ;  /* 0x0000000500137305 */ /* 0x000522000020e900 */
[----:B---3--:R-:W-:Y:S02]  /*17f0*/  LOP3.LUT R13, R13, 0xffff, RZ, 0xc0, !PT ;  /* 0x0000ffff0d0d7812 */ /* 0x008fe400078ec0ff */
[----:B------:R-:W-:Y:S02]  /*1800*/  FSETP.NAN.AND P5, PT, R9, R9, PT ;  /* 0x000000090900720b */ /* 0x000fe40003fa8000 */
[----:B0-----:R-:W-:Y:S02]  /*1810*/  LOP3.LUT R18, R18, 0xffff, RZ, 0xc0, !PT ;  /* 0x0000ffff12127812 */ /* 0x001fe400078ec0ff */
[----:B------:R-:W-:Y:S01]  /*1820*/  @P3 SEL R13, R13, 0x7f, P6 ;  /* 0x0000007f0d0d3807 */ /* 0x000fe20003000000 */
[----:B------:R0:W3:Y:S01]  /*1830*/  F2I.S16.TRUNC.NTZ R10, R7 ;  /* 0x00000007000a7305 */ /* 0x0000e2000020e900 */
[----:B------:R-:W-:-:S02]  /*1840*/  FSETP.GEU.AND P3, PT, R5, 127, PT ;  /* 0x42fe00000500780b */ /* 0x000fc40003f6e000 */
[----:B------:R-:W-:Y:S02]  /*1850*/  FSETP.GEU.AND P6, PT, R7, 127, PT ;  /* 0x42fe00000700780b */ /* 0x000fe40003fce000 */
[----:B------:R-:W-:Y:S02]  /*1860*/  @P4 SEL R18, R18, 0x7f, P5 ;  /* 0x0000007f12124807 */ /* 0x000fe40002800000 */
[----:B------:R-:W-:Y:S02]  /*1870*/  FSETP.NAN.AND P5, PT, R6, R6, PT ;  /* 0x000000060600720b */ /* 0x000fe40003fa8000 */
[----:B-1----:R-:W-:Y:S02]  /*1880*/  LOP3.LUT R9, R4, 0xffff, RZ, 0xc0, !PT ;  /* 0x0000ffff04097812 */ /* 0x002fe400078ec0ff */
[----:B------:R-:W-:Y:S02]  /*1890*/  FSETP.NAN.AND P4, PT, R5, R5, PT ;  /* 0x000000050500720b */ /* 0x000fe40003f88000 */
[----:B------:R-:W-:Y:S01]  /*18a0*/  @P0 SEL R9, R9, 0x7f, P5 ;  /* 0x0000007f09090807 */ /* 0x000fe20002800000 */
[----:B--2---:R-:W-:Y:S01]  /*18b0*/  CS2R R4, SRZ ;  /* 0x0000000000047805 */ /* 0x004fe2000001ff00 */
[----:B------:R-:W-:-:S02]  /*18c0*/  FSETP.NAN.AND P0, PT, R7, R7, PT ;  /* 0x000000070700720b */ /* 0x000fc40003f08000 */
[----:B----4-:R-:W-:Y:S01]  /*18d0*/  LOP3.LUT R19, R19, 0xffff, RZ, 0xc0, !PT ;  /* 0x0000ffff13137812 */ /* 0x010fe200078ec0ff */
[----:B0-----:R-:W-:Y:S01]  /*18e0*/  CS2R R6, SRZ ;  /* 0x0000000000067805 */ /* 0x001fe2000001ff00 */
[----:B---3--:R-:W-:Y:S02]  /*18f0*/  LOP3.LUT R10, R10, 0xffff, RZ, 0xc0, !PT ;  /* 0x0000ffff0a0a7812 */ /* 0x008fe400078ec0ff */
[----:B------:R-:W-:Y:S02]  /*1900*/  @P3 SEL R19, R19, 0x7f, P4 ;  /* 0x0000007f13133807 */ /* 0x000fe40002000000 */
[----:B------:R-:W-:Y:S02]  /*1910*/  @P6 SEL R10, R10, 0x7f, P0 ;  /* 0x0000007f0a0a6807 */ /* 0x000fe40000000000 */
[----:B------:R-:W-:Y:S02]  /*1920*/  PRMT R14, R14, 0x3340, R11 ;  /* 0x000033400e0e7816 */ /* 0x000fe4000000000b */
[----:B------:R-:W-:-:S02]  /*1930*/  PRMT R13, R16, 0x3340, R13 ;  /* 0x00003340100d7816 */ /* 0x000fc4000000000d */
[----:B------:R-:W-:Y:S02]  /*1940*/  PRMT R9, R9, 0x3340, R18 ;  /* 0x0000334009097816 */ /* 0x000fe40000000012 */
[----:B------:R-:W-:Y:S02]  /*1950*/  PRMT R10, R19, 0x3340, R10 ;  /* 0x00003340130a7816 */ /* 0x000fe4000000000a */
[----:B------:R-:W-:Y:S02]  /*1960*/  IADD3 R12, P0, R17, c[0x0][0x178], RZ ;  /* 0x00005e00110c7a10 */ /* 0x000fe40007f1e0ff */
[----:B------:R-:W-:Y:S02]  /*1970*/  PRMT R18, R14, 0x5410, R13 ;  /* 0x000054100e127816 */ /* 0x000fe4000000000d */
[----:B------:R-:W-:Y:S02]  /*1980*/  PRMT R19, R9, 0x5410, R10 ;  /* 0x0000541009137816 */ /* 0x000fe4000000000a */
[----:B------:R-:W-:-:S05]  /*1990*/  LEA.HI.X.SX32 R13, R17, c[0x0][0x17c], 0x1, P0 ;  /* 0x00005f00110d7a11 */ /* 0x000fca00000f0eff */
[----:B------:R0:W-:Y:S04]  /*19a0*/  @!P2 STG.E.64 [R12.64], R18 ;  /* 0x000000120c00a986 */ /* 0x0001e8000c101b04 */
[----:B------:R-:W2:Y:S01]  /*19b0*/  @P1 LDG.E.EF.128 R4, [R2.64] ;  /* 0x0000000402041981 */ /* 0x000ea2000c0e1d00 */
[----:B------:R-:W-:Y:S02]  /*19c0*/  IMAD R0, R0, 0xc00, R15 ;  /* 0x00000c0000007824 */ /* 0x000fe400078e020f */
[C---:B--2---:R-:W-:Y:S01]  /*19d0*/  IMAD.U32 R9, R4.reuse, 0x10000, RZ ;  /* 0x0001000004097824 */ /* 0x044fe200078e00ff */
[----:B------:R-:W-:Y:S01]  /*19e0*/  PRMT R4, R4, 0x7632, R4 ;  /* 0x0000763204047816 */ /* 0x000fe20000000004 */
[C---:B------:R-:W-:Y:S01]  /*19f0*/  IMAD.U32 R11, R5.reuse, 0x10000, RZ ;  /* 0x00010000050b7824 */ /* 0x040fe200078e00ff */
[----:B------:R-:W-:Y:S01]  /*1a00*/  PRMT R5, R5, 0x7632, R5 ;  /* 0x0000763205057816 */ /* 0x000fe20000000005 */
[----:B------:R-:W-:Y:S01]  /*1a10*/  FMUL R9, R8, R9 ;  /* 0x0000000908097220 */ /* 0x000fe20000400000 */
[----:B------:R-:W-:Y:S01]  /*1a20*/  IMAD.U32 R17, R6, 0x10000, RZ ;  /* 0x0001000006117824 */ /* 0x000fe200078e00ff */
[----:B------:R-:W-:Y:S01]  /*1a30*/  FMUL R11, R8, R11 ;  /* 0x0000000b080b7220 */ /* 0x000fe20000400000 */
[----:B------:R-:W-:Y:S01]  /*1a40*/  IMAD.U32 R3, R4, 0x10000, RZ ;  /* 0x0001000004037824 */ /* 0x000fe200078e00ff */
[----:B------:R-:W-:Y:S01]  /*1a50*/  PRMT R6, R6, 0x7632, R6 ;  /* 0x0000763206067816 */ /* 0x000fe20000000006 */
[C---:B------:R-:W-:Y:S01]  /*1a60*/  FMUL R10, R8.reuse, R17 ;  /* 0x00000011080a7220 */ /* 0x040fe20000400000 */
[----:B------:R-:W1:Y:S01]  /*1a70*/  FRND R9, R9 ;  /* 0x0000000900097307 */ /* 0x000e620000201000 */
[----:B------:R-:W-:Y:S01]  /*1a80*/  FMUL R4, R8, R3 ;  /* 0x0000000308047220 */ /* 0x000fe20000400000 */
[C---:B------:R-:W-:Y:S01]  /*1a90*/  IMAD.U32 R17, R7.reuse, 0x10000, RZ ;  /* 0x0001000007117824 */ /* 0x040fe200078e00ff */
[----:B------:R-:W-:Y:S01]  /*1aa0*/  PRMT R7, R7, 0x7632, R7 ;  /* 0x0000763207077816 */ /* 0x000fe20000000007 */
[----:B------:R-:W-:-:S02]  /*1ab0*/  IMAD.U32 R5, R5, 0x10000, RZ ;  /* 0x0001000005057824 */ /* 0x000fc400078e00ff */
[----:B------:R-:W-:Y:S01]  /*1ac0*/  FMUL R17, R8, R17 ;  /* 0x0000001108117220 */ /* 0x000fe20000400000 */
[----:B------:R-:W-:Y:S01]  /*1ad0*/  IMAD.U32 R3, R6, 0x10000, RZ ;  /* 0x0001000006037824 */ /* 0x000fe200078e00ff */
[----:B------:R-:W2:Y:S01]  /*1ae0*/  FRND R11, R11 ;  /* 0x0000000b000b7307 */ /* 0x000ea20000201000 */
[C---:B------:R-:W-:Y:S01]  /*1af0*/  FMUL R5, R8.reuse, R5 ;  /* 0x0000000508057220 */ /* 0x040fe20000400000 */
[----:B------:R-:W-:Y:S01]  /*1b00*/  IMAD.U32 R7, R7, 0x10000, RZ ;  /* 0x0001000007077824 */ /* 0x000fe200078e00ff */
[----:B------:R-:W-:-:S03]  /*1b10*/  FMUL R3, R8, R3 ;  /* 0x0000000308037220 */ /* 0x000fc60000400000 */
[----:B------:R-:W-:Y:S02]  /*1b20*/  FMUL R7, R8, R7 ;  /* 0x0000000708077220 */ /* 0x000fe40000400000 */
[----:B------:R-:W3:Y:S01]  /*1b30*/  FRND R10, R10 ;  /* 0x0000000a000a7307 */ /* 0x000ee20000201000 */
[C---:B-1----:R-:W-:Y:S02]  /*1b40*/  FSETP.GT.AND P2, PT, R9.reuse, -127, PT ;  /* 0xc2fe00000900780b */ /* 0x042fe40003f44000 */
[----:B------:R-:W-:-:S05]  /*1b50*/  FSETP.NAN.AND P4, PT, R9, R9, PT ;  /* 0x000000090900720b */ /* 0x000fca0003f88000 */
[----:B------:R-:W1:Y:S01]  /*1b60*/  FRND R4, R4 ;  /* 0x0000000400047307 */ /* 0x000e620000201000 */
[----:B--2---:R-:W-:-:S05]  /*1b70*/  FSETP.GT.AND P3, PT, R11, -127, PT ;  /* 0xc2fe00000b00780b */ /* 0x004fca0003f64000 */
[----:B------:R-:W-:Y:S02]  /*1b80*/  @!P2 FSEL R9, R9, -127, P4 ;  /* 0xc2fe00000909a808 */ /* 0x000fe40002000000 */
[----:B------:R-:W2:Y:S01]  /*1b90*/  FRND R2, R17 ;  /* 0x0000001100027307 */ /* 0x000ea20000201000 */
[----:B---3--:R-:W-:Y:S02]  /*1ba0*/  FSETP.GT.AND P0, PT, R10, -127, PT ;  /* 0xc2fe00000a00780b */ /* 0x008fe40003f04000 */
[----:B------:R-:W-:-:S04]  /*1bb0*/  FSETP.NAN.AND P4, PT, R11, R11, PT ;  /* 0x0000000b0b00720b */ /* 0x000fc80003f88000 */
[----:B------:R-:W-:Y:S01]  /*1bc0*/  @!P3 FSEL R11, R11, -127, P4 ;  /* 0xc2fe00000b0bb808 */ /* 0x000fe20002000000 */
[----:B------:R-:W3:Y:S01]  /*1bd0*/  FRND R5, R5 ;  /* 0x0000000500057307 */ /* 0x000ee20000201000 */
[----:B-1----:R-:W-:Y:S02]  /*1be0*/  FSETP.GT.AND P2, PT, R4, -127, PT ;  /* 0xc2fe00000400780b */ /* 0x002fe40003f44000 */
[----:B------:R-:W-:-:S04]  /*1bf0*/  FSETP.NAN.AND P4, PT, R10, R10, PT ;  /* 0x0000000a0a00720b */ /* 0x000fc80003f88000 */
[----:B------:R-:W-:Y:S01]  /*1c00*/  @!P0 FSEL R10, R10, -127, P4 ;  /* 0xc2fe00000a0a8808 */ /* 0x000fe20002000000 */
[----:B------:R-:W1:Y:S01]  /*1c10*/  FRND R3, R3 ;  /* 0x0000000300037307 */ /* 0x000e620000201000 */
[----:B------:R-:W-:Y:S02]  /*1c20*/  FSETP.NAN.AND P0, PT, R4, R4, PT ;  /* 0x000000040400720b */ /* 0x000fe40003f08000 */
[----:B--2---:R-:W-:-:S03]  /*1c30*/  FSETP.GT.AND P3, PT, R2, -127, PT ;  /* 0xc2fe00000200780b */ /* 0x004fc60003f64000 */
[----:B------:R-:W-:Y:S02]  /*1c40*/  @!P2 FSEL R4, R4, -127, P0 ;  /* 0xc2fe00000404a808 */ /* 0x000fe40000000000 */
[----:B------:R-:W2:Y:S01]  /*1c50*/  FRND R7, R7 ;  /* 0x0000000700077307 */ /* 0x000ea20000201000 */
[C---:B---3--:R-:W-:Y:S02]  /*1c60*/  FSETP.GT.AND P0, PT, R5.reuse, -127, PT ;  /* 0xc2fe00000500780b */ /* 0x048fe40003f04000 */
[----:B------:R-:W-:Y:S02]  /*1c70*/  FSETP.NAN.AND P2, PT, R2, R2, PT ;  /* 0x000000020200720b */ /* 0x000fe40003f48000 */
[----:B------:R-:W-:-:S03]  /*1c80*/  FSETP.NAN.AND P5, PT, R5, R5, PT ;  /* 0x000000050500720b */ /* 0x000fc60003fa8000 */
[----:B------:R-:W3:Y:S01]  /*1c90*/  F2I.S16.TRUNC.NTZ R6, R4 ;  /* 0x0000000400067305 */ /* 0x000ee2000020e900 */
[----:B------:R-:W-:Y:S02]  /*1ca0*/  @!P3 FSEL R2, R2, -127, P2 ;  /* 0xc2fe00000202b808 */ /* 0x000fe40001000000 */
[----:B-1----:R-:W-:Y:S02]  /*1cb0*/  FSETP.GT.AND P4, PT, R3, -127, PT ;  /* 0xc2fe00000300780b */ /* 0x002fe40003f84000 */
[C---:B------:R-:W-:Y:S02]  /*1cc0*/  FSETP.GEU.AND P2, PT, R4.reuse, 127, PT ;  /* 0x42fe00000400780b */ /* 0x040fe40003f4e000 */
[----:B------:R-:W-:Y:S01]  /*1cd0*/  @!P0 FSEL R5, R5, -127, P5 ;  /* 0xc2fe000005058808 */ /* 0x000fe20002800000 */
[----:B------:R-:W1:Y:S01]  /*1ce0*/  F2I.S16.TRUNC.NTZ R8, R9 ;  /* 0x0000000900087305 */ /* 0x000e62000020e900 */
[----:B--2---:R-:W-:Y:S02]  /*1cf0*/  FSETP.GT.AND P0, PT, R7, -127, PT ;  /* 0xc2fe00000700780b */ /* 0x004fe40003f04000 */
[----:B------:R-:W-:-:S02]  /*1d00*/  FSETP.NAN.AND P3, PT, R4, R4, PT ;  /* 0x000000040400720b */ /* 0x000fc40003f68000 */
[----:B------:R-:W-:Y:S02]  /*1d10*/  FSETP.GEU.AND P5, PT, R9, 127, PT ;  /* 0x42fe00000900780b */ /* 0x000fe40003fae000 */
[C---:B------:R-:W-:Y:S01]  /*1d20*/  FSETP.NAN.AND P6, PT, R3.reuse, R3, PT ;  /* 0x000000030300720b */ /* 0x040fe20003fc8000 */
[----:B0-----:R-:W0:Y:S01]  /*1d30*/  F2I.S16.TRUNC.NTZ R12, R11 ;  /* 0x0000000b000c7305 */ /* 0x001e22000020e900 */
[----:B---3--:R-:W-:Y:S02]  /*1d40*/  LOP3.LUT R6, R6, 0xffff, RZ, 0xc0, !PT ;  /* 0x0000ffff06067812 */ /* 0x008fe400078ec0ff */
[----:B------:R-:W-:Y:S02]  /*1d50*/  @!P4 FSEL R3, R3, -127, P6 ;  /* 0xc2fe00000303c808 */ /* 0x000fe40003000000 */
[----:B------:R-:W-:Y:S02]  /*1d60*/  @P2 SEL R6, R6, 0x7f, P3 ;  /* 0x0000007f06062807 */ /* 0x000fe40001800000 */
[----:B------:R-:W-:Y:S01]  /*1d70*/  FSETP.NAN.AND P3, PT, R7, R7, PT ;  /* 0x000000070700720b */ /* 0x000fe20003f68000 */
[----:B------:R0:W2:Y:S01]  /*1d80*/  F2I.S16.TRUNC.NTZ R4, R5 ;  /* 0x0000000500047305 */ /* 0x0000a2000020e900 */
[----:B------:R-:W-:-:S02]  /*1d90*/  FSETP.NAN.AND P6, PT, R9, R9, PT ;  /* 0x000000090900720b */ /* 0x000fc40003fc8000 */
[----:B------:R-:W-:Y:S02]  /*1da0*/  FSETP.GEU.AND P2, PT, R11, 127, PT ;  /* 0x42fe00000b00780b */ /* 0x000fe40003f4e000 */
[----:B------:R-:W-:Y:S02]  /*1db0*/  FSETP.GEU.AND P4, PT, R5, 127, PT ;  /* 0x42fe00000500780b */ /* 0x000fe40003f8e000 */
[----:B-1----:R-:W-:Y:S01]  /*1dc0*/  LOP3.LUT R9, R8, 0xffff, RZ, 0xc0, !PT ;  /* 0x0000ffff08097812 */ /* 0x002fe200078ec0ff */
[----:B------:R-:W-:Y:S01]  /*1dd0*/  F2I.S16.TRUNC.NTZ R13, R10 ;  /* 0x0000000a000d7305 */ /* 0x000fe2000020e900 */
[----:B------:R-:W-:Y:S02]  /*1de0*/  @!P0 FSEL R7, R7, -127, P3 ;  /* 0xc2fe000007078808 */ /* 0x000fe40001800000 */
[----:B------:R-:W-:Y:S02]  /*1df0*/  @P5 SEL R9, R9, 0x7f, P6 ;  /* 0x0000007f09095807 */ /* 0x000fe40003000000 */
[----:B------:R-:W-:-:S02]  /*1e00*/  FSETP.NAN.AND P6, PT, R11, R11, PT ;  /* 0x0000000b0b00720b */ /* 0x000fc40003fc8000 */
[----:B------:R-:W-:Y:S01]  /*1e10*/  FSETP.NAN.AND P5, PT, R5, R5, PT ;  /* 0x000000050500720b */ /* 0x000fe20003fa8000 */
[----:B------:R-:W1:Y:S01]  /*1e20*/  F2I.S16.TRUNC.NTZ R8, R3 ;  /* 0x0000000300087305 */ /* 0x000e62000020e900 */
[----:B0-----:R-:W-:Y:S02]  /*1e30*/  LOP3.LUT R5, R12, 0xffff, RZ, 0xc0, !PT ;  /* 0x0000ffff0c057812 */ /* 0x001fe400078ec0ff */
[----:B------:R-:W-:Y:S02]  /*1e40*/  FSETP.GEU.AND P3, PT, R3, 127, PT ;  /* 0x42fe00000300780b */ /* 0x000fe40003f6e000 */
[----:B--2---:R-:W-:Y:S02]  /*1e50*/  LOP3.LUT R4, R4, 0xffff, RZ, 0xc0, !PT ;  /* 0x0000ffff04047812 */ /* 0x004fe400078ec0ff */
[----:B------:R-:W-:Y:S01]  /*1e60*/  @P2 SEL R5, R5, 0x7f, P6 ;  /* 0x0000007f05052807 */ /* 0x000fe20003000000 */
[----:B------:R-:W0:Y:S01]  /*1e70*/  F2I.S16.TRUNC.NTZ R14, R2 ;  /* 0x00000002000e7305 */ /* 0x000e22000020e900 */
[----:B------:R-:W-:-:S02]  /*1e80*/  @P4 SEL R4, R4, 0x7f, P5 ;  /* 0x0000007f04044807 */ /* 0x000fc40002800000 */
[----:B------:R-:W-:Y:S02]  /*1e90*/  FSETP.GEU.AND P2, PT, R10, 127, PT ;  /* 0x42fe00000a00780b */ /* 0x000fe40003f4e000 */
[----:B------:R-:W-:Y:S02]  /*1ea0*/  FSETP.GEU.AND P6, PT, R2, 127, PT ;  /* 0x42fe00000200780b */ /* 0x000fe40003fce000 */
[----:B------:R-:W-:Y:S01]  /*1eb0*/  FSETP.GEU.AND P4, PT, R7, 127, PT ;  /* 0x42fe00000700780b */ /* 0x000fe20003f8e000 */
[----:B------:R-:W2:Y:S01]  /*1ec0*/  F2I.S16.TRUNC.NTZ R11, R7 ;  /* 0x00000007000b7305 */ /* 0x000ea2000020e900 */
[----:B------:R-:W-:Y:S02]  /*1ed0*/  FSETP.NAN.AND P0, PT, R3, R3, PT ;  /* 0x000000030300720b */ /* 0x000fe40003f08000 */
[----:B-1----:R-:W-:Y:S02]  /*1ee0*/  LOP3.LUT R8, R8, 0xffff, RZ, 0xc0, !PT ;  /* 0x0000ffff08087812 */ /* 0x002fe400078ec0ff */
[----:B------:R-:W-:-:S02]  /*1ef0*/  FSETP.NAN.AND P5, PT, R10, R10, PT ;  /* 0x0000000a0a00720b */ /* 0x000fc40003fa8000 */
[----:B------:R-:W-:Y:S02]  /*1f00*/  @P3 SEL R8, R8, 0x7f, P0 ;  /* 0x0000007f08083807 */ /* 0x000fe40000000000 */
[----:B------:R-:W-:Y:S02]  /*1f10*/  FSETP.NAN.AND P0, PT, R2, R2, PT ;  /* 0x000000020200720b */ /* 0x000fe40003f08000 */
[----:B------:R-:W-:Y:S02]  /*1f20*/  FSETP.NAN.AND P3, PT, R7, R7, PT ;  /* 0x000000070700720b */ /* 0x000fe40003f68000 */
[----:B------:R-:W-:Y:S02]  /*1f30*/  LOP3.LUT R13, R13, 0xffff, RZ, 0xc0, !PT ;  /* 0x0000ffff0d0d7812 */ /* 0x000fe400078ec0ff */
[----:B0-----:R-:W-:Y:S02]  /*1f40*/  LOP3.LUT R14, R14, 0xffff, RZ, 0xc0, !PT ;  /* 0x0000ffff0e0e7812 */ /* 0x001fe400078ec0ff */
[----:B--2---:R-:W-:-:S02]  /*1f50*/  LOP3.LUT R11, R11, 0xffff, RZ, 0xc0, !PT ;  /* 0x0000ffff0b0b7812 */ /* 0x004fc400078ec0ff */
[----:B------:R-:W-:Y:S02]  /*1f60*/  @P2 SEL R13, R13, 0x7f, P5 ;  /* 0x0000007f0d0d2807 */ /* 0x000fe40002800000 */
[----:B------:R-:W-:Y:S02]  /*1f70*/  @P6 SEL R14, R14, 0x7f, P0 ;  /* 0x0000007f0e0e6807 */ /* 0x000fe40000000000 */
[----:B------:R-:W-:Y:S02]  /*1f80*/  @P4 SEL R11, R11, 0x7f, P3 ;  /* 0x0000007f0b0b4807 */ /* 0x000fe40001800000 */
[----:B------:R-:W-:Y:S02]  /*1f90*/  PRMT R9, R9, 0x3340, R6 ;  /* 0x0000334009097816 */ /* 0x000fe40000000006 */
[----:B------:R-:W-:Y:S02]  /*1fa0*/  PRMT R4, R5, 0x3340, R4 ;  /* 0x0000334005047816 */ /* 0x000fe40000000004 */
[----:B------:R-:W-:-:S02]  /*1fb0*/  PRMT R8, R13, 0x3340, R8 ;  /* 0x000033400d087816 */ /* 0x000fc40000000008 */
[----:B------:R-:W-:Y:S02]  /*1fc0*/  IADD3 R2, P0, R0, c[0x0][0x178], RZ ;  /* 0x00005e0000027a10 */ /* 0x000fe40007f1e0ff */
[----:B------:R-:W-:Y:S02]  /*1fd0*/  PRMT R11, R14, 0x3340, R11 ;  /* 0x000033400e0b7816 */ /* 0x000fe4000000000b */
[----:B------:R-:W-:Y:S02]  /*1fe0*/  PRMT R4, R9, 0x5410, R4 ;  /* 0x0000541009047816 */ /* 0x000fe40000000004 */
[----:B------:R-:W-:Y:S02]  /*1ff0*/  LEA.HI.X.SX32 R3, R0, c[0x0][0x17c], 0x1, P0 ;  /* 0x00005f0000037a11 */ /* 0x000fe400000f0eff */
[----:B------:R-:W-:Y:S01]  /*2000*/  PRMT R5, R8, 0x5410, R11 ;  /* 0x0000541008057816 */ /* 0x000fe2000000000b */
[----:B------:R-:W-:Y:S06]  /*2010*/  @!P1 EXIT ;  /* 0x000000000000994d */ /* 0x000fec0003800000 */
[----:B------:R-:W-:Y:S01]  /*2020*/  STG.E.64 [R2.64], R4 ;  /* 0x0000000402007986 */ /* 0x000fe2000c101b04 */
[----:B------:R-:W-:Y:S05]  /*2030*/  EXIT ;  /* 0x000000000000794d */ /* 0x000fea0003800000 */
.L_x_0:
[----:B------:R-:W-:-:S00]  /*2040*/  BRA `(.L_x_0) ;  /* 0xfffffff000007947 */ /* 0x000fc0000383ffff */
[----:B------:R-:W-:-:S00]  /*2050*/  NOP ;  /* 0x0000000000007918 */ /* 0x000fc00000000000 */
        /* <DEDUP_REMOVED lines=10> */
.L_x_1:


//--------------------- .nv.shared.triton_red_fused__to_copy_add_amax_amin_clamp_mul_reciprocal_11 --------------------------
	.section	.nv.shared.triton_red_fused__to_copy_add_amax_amin_clamp_mul_reciprocal_11,"aw",@nobits
	.sectionflags	@""
	.align	16
